def attn_fwd(
    Q,
    K,
    V,
    Out,
    Lse,
    sm_scale,
    stride_qz,
    stride_qh,
    stride_qm,
    stride_qk,
    stride_kz,
    stride_kh,
    stride_kn,
    stride_kk,
    stride_vz,
    stride_vh,
    stride_vn,
    stride_vk,
    stride_oz,
    stride_oh,
    stride_om,
    stride_ok,
    seqlen_q,
    seqlen_k,
    BLOCK_M: tl.constexpr,
    BLOCK_N: tl.constexpr,
    HEAD_DIM: tl.constexpr,
    CAUSAL: tl.constexpr,
):
    start_m = tl.program_id(0)
    off_hz = tl.program_id(1)
    q_off = off_hz * stride_qh
    k_off = off_hz * stride_kh
    v_off = off_hz * stride_vh
    offs_m = start_m * BLOCK_M + tl.arange(0, BLOCK_M)
    offs_d = tl.arange(0, HEAD_DIM)
    offs_n = tl.arange(0, BLOCK_N)
    q_ptrs = Q + q_off + offs_m[:, None] * stride_qm + offs_d[None, :] * stride_qk
    k_ptrs = K + k_off + offs_d[:, None] * stride_kk + offs_n[None, :] * stride_kn
    v_ptrs = V + v_off + offs_n[:, None] * stride_vn + offs_d[None, :] * stride_vk
    m_i = tl.full([BLOCK_M], float("-inf"), dtype=tl.float32)
    l_i = tl.zeros([BLOCK_M], dtype=tl.float32) + 1.0
    acc = tl.zeros([BLOCK_M, HEAD_DIM], dtype=tl.float32)
    q = tl.load(q_ptrs)
    acc, l_i, m_i = _attn_fwd_inner(
        acc,
        l_i,
        m_i,
        q,
        k_ptrs,
        v_ptrs,
        sm_scale,
        stride_kn,
        stride_vn,
        start_m,
        seqlen_k,
        BLOCK_M,
        BLOCK_N,
        HEAD_DIM,
        CAUSAL,
    )
    acc = acc / l_i[:, None]
    lse = m_i + tl.math.log2(l_i) / 1.4426950408889634
    o_ptrs = (
        Out
        + off_hz * stride_oh
        + offs_m[:, None] * stride_om
        + offs_d[None, :] * stride_ok
    )
    tl.store(o_ptrs, acc.to(Out.dtype.element_ty))
    tl.store(Lse + off_hz * seqlen_q + offs_m, lse)

# config = {"BLOCK_M": 64, "BLOCK_N": 16, "HEAD_DIM": 16, "arch": "sm_90", "causal": true, "dtype": "fp16", "num_stages": 3, "num_warps": 8}
# arch = sm_90


// ===== COMPILED SASS (sm_90a) =====

	.target	sm_90a

	.elftype	@"ET_EXEC"


//--------------------- .note.nv.tkinfo           --------------------------
	.section	.note.nv.tkinfo,"",@"SHT_NOTE"
	.sectionflags	@"SHF_NOTE_NV_TKINFO"
	.tkinfo
        /*0018*/ 	.word	0x00000002
        /*0030*/ 	.string	""
        /*0030*/ 	.string	"ptxas"
        /*0030*/ 	.string	"Cuda compilation tools, release 13.0, V13.0.88"
        /*0030*/ 	.string	"Build cuda_13.0.r13.0/compiler.36424714_0"
        /*0030*/ 	.string	"-v  -suppress-debug-info  -lineinfo  -arch sm_90a "



//--------------------- .note.nv.cuinfo           --------------------------
	.section	.note.nv.cuinfo,"",@"SHT_NOTE"
	.sectionflags	@"SHF_NOTE_NV_CUINFO"
        /*0018*/ 	.short	0x0002
        /*001a*/ 	.short	0x005a
        /*001c*/ 	.short	0x0082
	.zero		2


//--------------------- .nv.info                  --------------------------
	.section	.nv.info,"",@"SHT_CUDA_INFO"
	.align	4


	//----- nvinfo : EIATTR_REGCOUNT
	.align		4
        /*0000*/ 	.byte	0x04, 0x2f
        /*0002*/ 	.short	(.L_2 - .L_1)
	.align		4
.L_1:
        /*0004*/ 	.word	index@(attn_fwd)
        /*0008*/ 	.word	0x0000002a


	//----- nvinfo : EIATTR_FRAME_SIZE
	.align		4
.L_2:
        /*000c*/ 	.byte	0x04, 0x11
        /*000e*/ 	.short	(.L_4 - .L_3)
	.align		4
.L_3:
        /*0010*/ 	.word	index@(attn_fwd)
        /*0014*/ 	.word	0x00000000


	//----- nvinfo : EIATTR_MIN_STACK_SIZE
	.align		4
.L_4:
        /*0018*/ 	.byte	0x04, 0x12
        /*001a*/ 	.short	(.L_6 - .L_5)
	.align		4
.L_5:
        /*001c*/ 	.word	index@(attn_fwd)
        /*0020*/ 	.word	0x00000000
.L_6:


//--------------------- .nv.compat                --------------------------
	.section	.nv.compat,"",@"SHT_CUDA_COMPAT_INFO"
	.align	4
        /*0000*/ 	.byte	0x02, 0x09, 0x01, 0x00, 0x02, 0x02, 0x04, 0x00, 0x02, 0x05, 0x05, 0x00, 0x03, 0x07, 0x01, 0x01
        /*0010*/ 	.byte	0x02, 0x03, 0x00, 0x00, 0x02, 0x06, 0x01, 0x00, 0x04, 0x0b, 0x08, 0x00, 0x00, 0x00, 0x00, 0x00
        /*0020*/ 	.byte	0x00, 0x00, 0x00, 0x00


//--------------------- .nv.info.attn_fwd         --------------------------
	.section	.nv.info.attn_fwd,"",@"SHT_CUDA_INFO"
	.sectionflags	@""
	.align	4


	//----- nvinfo : EIATTR_CUDA_API_VERSION
	.align		4
        /*0000*/ 	.byte	0x04, 0x37
        /*0002*/ 	.short	(.L_8 - .L_7)
.L_7:
        /*0004*/ 	.word	0x00000082


	//----- nvinfo : EIATTR_KPARAM_INFO
	.align		4
.L_8:
        /*0008*/ 	.byte	0x04, 0x17
        /*000a*/ 	.short	(.L_10 - .L_9)
.L_9:
        /*000c*/ 	.word	0x00000000
        /*0010*/ 	.short	0x0019
        /*0012*/ 	.short	0x0080
        /*0014*/ 	.byte	0x00, 0xf4, 0x21, 0x00


	//----- nvinfo : EIATTR_KPARAM_INFO
	.align		4
.L_10:
        /*0018*/ 	.byte	0x04, 0x17
        /*001a*/ 	.short	(.L_12 - .L_11)
.L_11:
        /*001c*/ 	.word	0x00000000
        /*0020*/ 	.short	0x0018
        /*0022*/ 	.short	0x0078
        /*0024*/ 	.byte	0x00, 0xf4, 0x21, 0x00


	//----- nvinfo : EIATTR_KPARAM_INFO
	.align		4
.L_12:
        /*0028*/ 	.byte	0x04, 0x17
        /*002a*/ 	.short	(.L_14 - .L_13)
.L_13:
        /*002c*/ 	.word	0x00000000
        /*0030*/ 	.short	0x0017
        /*0032*/ 	.short	0x0070
        /*0034*/ 	.byte	0x00, 0xf0, 0x11, 0x00


	//----- nvinfo : EIATTR_KPARAM_INFO
	.align		4
.L_14:
        /*0038*/ 	.byte	0x04, 0x17
        /*003a*/ 	.short	(.L_16 - .L_15)
.L_15:
        /*003c*/ 	.word	0x00000000
        /*0040*/ 	.short	0x0016
        /*0042*/ 	.short	0x006c
        /*0044*/ 	.byte	0x00, 0xf0, 0x11, 0x00


	//----- nvinfo : EIATTR_KPARAM_INFO
	.align		4
.L_16:
        /*0048*/ 	.byte	0x04, 0x17
        /*004a*/ 	.short	(.L_18 - .L_17)
.L_17:
        /*004c*/ 	.word	0x00000000
        /*0050*/ 	.short	0x0015
        /*0052*/ 	.short	0x0068
        /*0054*/ 	.byte	0x00, 0xf0, 0x11, 0x00


	//----- nvinfo : EIATTR_KPARAM_INFO
	.align		4
.L_18:
        /*0058*/ 	.byte	0x04, 0x17
        /*005a*/ 	.short	(.L_20 - .L_19)
.L_19:
        /*005c*/ 	.word	0x00000000
        /*0060*/ 	.short	0x0014
        /*0062*/ 	.short	0x0064
        /*0064*/ 	.byte	0x00, 0xf0, 0x11, 0x00


	//----- nvinfo : EIATTR_KPARAM_INFO
	.align		4
.L_20:
        /*0068*/ 	.byte	0x04, 0x17
        /*006a*/ 	.short	(.L_22 - .L_21)
.L_21:
        /*006c*/ 	.word	0x00000000
        /*0070*/ 	.short	0x0013
        /*0072*/ 	.short	0x0060
        /*0074*/ 	.byte	0x00, 0xf0, 0x11, 0x00


	//----- nvinfo : EIATTR_KPARAM_INFO
	.align		4
.L_22:
        /*0078*/ 	.byte	0x04, 0x17
        /*007a*/ 	.short	(.L_24 - .L_23)
.L_23:
        /*007c*/ 	.word	0x00000000
        /*0080*/ 	.short	0x0012
        /*0082*/ 	.short	0x005c
        /*0084*/ 	.byte	0x00, 0xf0, 0x11, 0x00


	//----- nvinfo : EIATTR_KPARAM_INFO
	.align		4
.L_24:
        /*0088*/ 	.byte	0x04, 0x17
        /*008a*/ 	.short	(.L_26 - .L_25)
.L_25:
        /*008c*/ 	.word	0x00000000
        /*0090*/ 	.short	0x0011
        /*0092*/ 	.short	0x0058
        /*0094*/ 	.byte	0x00, 0xf0, 0x11, 0x00


	//----- nvinfo : EIATTR_KPARAM_INFO
	.align		4
.L_26:
        /*0098*/ 	.byte	0x04, 0x17
        /*009a*/ 	.short	(.L_28 - .L_27)
.L_27:
        /*009c*/ 	.word	0x00000000
        /*00a0*/ 	.short	0x0010
        /*00a2*/ 	.short	0x0054
        /*00a4*/ 	.byte	0x00, 0xf0, 0x11, 0x00


	//----- nvinfo : EIATTR_KPARAM_INFO
	.align		4
.L_28:
        /*00a8*/ 	.byte	0x04, 0x17
        /*00aa*/ 	.short	(.L_30 - .L_29)
.L_29:
        /*00ac*/ 	.word	0x00000000
        /*00b0*/ 	.short	0x000f
        /*00b2*/ 	.short	0x0050
        /*00b4*/ 	.byte	0x00, 0xf0, 0x11, 0x00


	//----- nvinfo : EIATTR_KPARAM_INFO
	.align		4
.L_30:
        /*00b8*/ 	.byte	0x04, 0x17
        /*00ba*/ 	.short	(.L_32 - .L_31)
.L_31:
        /*00bc*/ 	.word	0x00000000
        /*00c0*/ 	.short	0x000e
        /*00c2*/ 	.short	0x004c
        /*00c4*/ 	.byte	0x00, 0xf0, 0x11, 0x00


	//----- nvinfo : EIATTR_KPARAM_INFO
	.align		4
.L_32:
        /*00c8*/ 	.byte	0x04, 0x17
        /*00ca*/ 	.short	(.L_34 - .L_33)
.L_33:
        /*00cc*/ 	.word	0x00000000
        /*00d0*/ 	.short	0x000d
        /*00d2*/ 	.short	0x0048
        /*00d4*/ 	.byte	0x00, 0xf0, 0x11, 0x00


	//----- nvinfo : EIATTR_KPARAM_INFO
	.align		4
.L_34:
        /*00d8*/ 	.byte	0x04, 0x17
        /*00da*/ 	.short	(.L_36 - .L_35)
.L_35:
        /*00dc*/ 	.word	0x00000000
        /*00e0*/ 	.short	0x000c
        /*00e2*/ 	.short	0x0044
        /*00e4*/ 	.byte	0x00, 0xf0, 0x11, 0x00


	//----- nvinfo : EIATTR_KPARAM_INFO
	.align		4
.L_36:
        /*00e8*/ 	.byte	0x04, 0x17
        /*00ea*/ 	.short	(.L_38 - .L_37)
.L_37:
        /*00ec*/ 	.word	0x00000000
        /*00f0*/ 	.short	0x000b
        /*00f2*/ 	.short	0x0040
        /*00f4*/ 	.byte	0x00, 0xf0, 0x11, 0x00


	//----- nvinfo : EIATTR_KPARAM_INFO
	.align		4
.L_38:
        /*00f8*/ 	.byte	0x04, 0x17
        /*00fa*/ 	.short	(.L_40 - .L_39)
.L_39:
        /*00fc*/ 	.word	0x00000000
        /*0100*/ 	.short	0x000a
        /*0102*/ 	.short	0x003c
        /*0104*/ 	.byte	0x00, 0xf0, 0x11, 0x00


	//----- nvinfo : EIATTR_KPARAM_INFO
	.align		4
.L_40:
        /*0108*/ 	.byte	0x04, 0x17
        /*010a*/ 	.short	(.L_42 - .L_41)
.L_41:
        /*010c*/ 	.word	0x00000000
        /*0110*/ 	.short	0x0009
        /*0112*/ 	.short	0x0038
        /*0114*/ 	.byte	0x00, 0xf0, 0x11, 0x00


	//----- nvinfo : EIATTR_KPARAM_INFO
	.align		4
.L_42:
        /*0118*/ 	.byte	0x04, 0x17
        /*011a*/ 	.short	(.L_44 - .L_43)
.L_43:
        /*011c*/ 	.word	0x00000000
        /*0120*/ 	.short	0x0008
        /*0122*/ 	.short	0x0034
        /*0124*/ 	.byte	0x00, 0xf0, 0x11, 0x00


	//----- nvinfo : EIATTR_KPARAM_INFO
	.align		4
.L_44:
        /*0128*/ 	.byte	0x04, 0x17
        /*012a*/ 	.short	(.L_46 - .L_45)
.L_45:
        /*012c*/ 	.word	0x00000000
        /*0130*/ 	.short	0x0007
        /*0132*/ 	.short	0x0030
        /*0134*/ 	.byte	0x00, 0xf0, 0x11, 0x00


	//----- nvinfo : EIATTR_KPARAM_INFO
	.align		4
.L_46:
        /*0138*/ 	.byte	0x04, 0x17
        /*013a*/ 	.short	(.L_48 - .L_47)
.L_47:
        /*013c*/ 	.word	0x00000000
        /*0140*/ 	.short	0x0006
        /*0142*/ 	.short	0x002c
        /*0144*/ 	.byte	0x00, 0xf0, 0x11, 0x00


	//----- nvinfo : EIATTR_KPARAM_INFO
	.align		4
.L_48:
        /*0148*/ 	.byte	0x04, 0x17
        /*014a*/ 	.short	(.L_50 - .L_49)
.L_49:
        /*014c*/ 	.word	0x00000000
        /*0150*/ 	.short	0x0005
        /*0152*/ 	.short	0x0028
        /*0154*/ 	.byte	0x00, 0xf0, 0x11, 0x00


	//----- nvinfo : EIATTR_KPARAM_INFO
	.align		4
.L_50:
        /*0158*/ 	.byte	0x04, 0x17
        /*015a*/ 	.short	(.L_52 - .L_51)
.L_51:
        /*015c*/ 	.word	0x00000000
        /*0160*/ 	.short	0x0004
        /*0162*/ 	.short	0x0020
        /*0164*/ 	.byte	0x00, 0xf4, 0x21, 0x00


	//----- nvinfo : EIATTR_KPARAM_INFO
	.align		4
.L_52:
        /*0168*/ 	.byte	0x04, 0x17
        /*016a*/ 	.short	(.L_54 - .L_53)
.L_53:
        /*016c*/ 	.word	0x00000000
        /*0170*/ 	.short	0x0003
        /*0172*/ 	.short	0x0018
        /*0174*/ 	.byte	0x00, 0xf4, 0x21, 0x00


	//----- nvinfo : EIATTR_KPARAM_INFO
	.align		4
.L_54:
        /*0178*/ 	.byte	0x04, 0x17
        /*017a*/ 	.short	(.L_56 - .L_55)
.L_55:
        /*017c*/ 	.word	0x00000000
        /*0180*/ 	.short	0x0002
        /*0182*/ 	.short	0x0010
        /*0184*/ 	.byte	0x00, 0xf4, 0x21, 0x00


	//----- nvinfo : EIATTR_KPARAM_INFO
	.align		4
.L_56:
        /*0188*/ 	.byte	0x04, 0x17
        /*018a*/ 	.short	(.L_58 - .L_57)
.L_57:
        /*018c*/ 	.word	0x00000000
        /*0190*/ 	.short	0x0001
        /*0192*/ 	.short	0x0008
        /*0194*/ 	.byte	0x00, 0xf4, 0x21, 0x00


	//----- nvinfo : EIATTR_KPARAM_INFO
	.align		4
.L_58:
        /*0198*/ 	.byte	0x04, 0x17
        /*019a*/ 	.short	(.L_60 - .L_59)
.L_59:
        /*019c*/ 	.word	0x00000000
        /*01a0*/ 	.short	0x0000
        /*01a2*/ 	.short	0x0000
        /*01a4*/ 	.byte	0x00, 0xf4, 0x21, 0x00


	//----- nvinfo : EIATTR_SPARSE_MMA_MASK
	.align		4
.L_60:
        /*01a8*/ 	.byte	0x03, 0x50
        /*01aa*/ 	.short	0x0000


	//----- nvinfo : EIATTR_MAXREG_COUNT
	.align		4
        /*01ac*/ 	.byte	0x03, 0x1b
        /*01ae*/ 	.short	0x00ff


	//----- nvinfo : EIATTR_NUM_BARRIERS
	.align		4
        /*01b0*/ 	.byte	0x02, 0x4c
        /*01b2*/ 	.byte	0x01
	.zero		1


	//----- nvinfo : EIATTR_MERCURY_ISA_VERSION
	.align		4
        /*01b4*/ 	.byte	0x03, 0x5f
        /*01b6*/ 	.short	0x0101


	//----- nvinfo : EIATTR_COOP_GROUP_MASK_REGIDS
	.align		4
        /*01b8*/ 	.byte	0x04, 0x29
        /*01ba*/ 	.short	(.L_62 - .L_61)


	//   ....[0]....
.L_61:
        /*01bc*/ 	.word	0xffffffff


	//   ....[1]....
        /*01c0*/ 	.word	0xffffffff


	//   ....[2]....
        /*01c4*/ 	.word	0xffffffff


	//   ....[3]....
        /*01c8*/ 	.word	0xffffffff


	//   ....[4]....
        /*01cc*/ 	.word	0xffffffff


	//   ....[5]....
        /*01d0*/ 	.word	0xffffffff


	//   ....[6]....
        /*01d4*/ 	.word	0xffffffff


	//   ....[7]....
        /*01d8*/ 	.word	0xffffffff


	//----- nvinfo : EIATTR_COOP_GROUP_INSTR_OFFSETS
	.align		4
.L_62:
        /*01dc*/ 	.byte	0x04, 0x28
        /*01de*/ 	.short	(.L_64 - .L_63)


	//   ....[0]....
.L_63:
        /*01e0*/ 	.word	0x00000c60


	//   ....[1]....
        /*01e4*/ 	.word	0x00000c80


	//   ....[2]....
        /*01e8*/ 	.word	0x00000e20


	//   ....[3]....
        /*01ec*/ 	.word	0x00000e70


	//   ....[4]....
        /*01f0*/ 	.word	0x00000f20


	//   ....[5]....
        /*01f4*/ 	.word	0x00000f40


	//   ....[6]....
        /*01f8*/ 	.word	0x000010b0


	//   ....[7]....
        /*01fc*/ 	.word	0x00001110


	//----- nvinfo : EIATTR_EXIT_INSTR_OFFSETS
	.align		4
.L_64:
        /*0200*/ 	.byte	0x04, 0x1c
        /*0202*/ 	.short	(.L_66 - .L_65)


	//   ....[0]....
.L_65:
        /*0204*/ 	.word	0x00001be0


	//   ....[1]....
        /*0208*/ 	.word	0x00001c10


	//----- nvinfo : EIATTR_REQNTID
	.align		4
.L_66:
        /*020c*/ 	.byte	0x04, 0x10
        /*020e*/ 	.short	(.L_68 - .L_67)
.L_67:
        /*0210*/ 	.word	0x00000100
        /*0214*/ 	.word	0x00000001
        /*0218*/ 	.word	0x00000001


	//----- nvinfo : EIATTR_CBANK_PARAM_SIZE
	.align		4
.L_68:
        /*021c*/ 	.byte	0x03, 0x19
        /*021e*/ 	.short	0x0088


	//----- nvinfo : EIATTR_PARAM_CBANK
	.align		4
        /*0220*/ 	.byte	0x04, 0x0a
        /*0222*/ 	.short	(.L_70 - .L_69)
	.align		4
.L_69:
        /*0224*/ 	.word	index@(.nv.constant0.attn_fwd)
        /*0228*/ 	.short	0x0210
        /*022a*/ 	.short	0x0088


	//----- nvinfo : EIATTR_SW_WAR
	.align		4
.L_70:
        /*022c*/ 	.byte	0x04, 0x36
        /*022e*/ 	.short	(.L_72 - .L_71)
.L_71:
        /*0230*/ 	.word	0x00000008
.L_72:


//--------------------- .nv.callgraph             --------------------------
	.section	.nv.callgraph,"",@"SHT_CUDA_CALLGRAPH"
	.align	4
	.sectionentsize	8
	.align		4
        /*0000*/ 	.word	0x00000000
	.align		4
        /*0004*/ 	.word	0xffffffff
	.align		4
        /*0008*/ 	.word	0x00000000
	.align		4
        /*000c*/ 	.word	0xfffffffe
	.align		4
        /*0010*/ 	.word	0x00000000
	.align		4
        /*0014*/ 	.word	0xfffffffd
	.align		4
        /*0018*/ 	.word	0x00000000
	.align		4
        /*001c*/ 	.word	0xfffffffc


//--------------------- .nv.constant4             --------------------------
	.section	.nv.constant4,"a",@progbits
	.align	8
	.align		8
.nv.constant4:
        /*0000*/ 	.dword	_$_str


//--------------------- .text.attn_fwd            --------------------------
	.section	.text.attn_fwd,"ax",@progbits
	.align	128
        .global         attn_fwd
        .type           attn_fwd,@function
        .size           attn_fwd,(.L_x_3 - attn_fwd)
        .other          attn_fwd,@"STO_CUDA_ENTRY STV_DEFAULT"
attn_fwd:
.text.attn_fwd:
[----:B------:R-:W-:Y:S01]  /*0000*/  LDC R1, c[0x0][0x28] ;  /* 0x00000a00ff017b82 */ /* 0x000fe20000000800 */
[----:B------:R-:W0:Y:S07]  /*0010*/  S2R R2, SR_TID.X ;  /* 0x0000000000027919 */ /* 0x000e2e0000002100 */
[----:B------:R-:W1:Y:S01]  /*0020*/  S2UR UR12, SR_CTAID.X ;  /* 0x00000000000c79c3 */ /* 0x000e620000002500 */
[----:B------:R-:W-:Y:S01]  /*0030*/  ULDC.64 UR4, c[0x0][0x240] ;  /* 0x0000900000047ab9 */ /* 0x000fe20000000a00 */
[----:B------:R-:W-:-:S06]  /*0040*/  ULDC.64 UR24, c[0x0][0x208] ;  /* 0x0000820000187ab9 */ /* 0x000fcc0000000a00 */
[----:B------:R-:W2:Y:S08]  /*0050*/  S2UR UR22, SR_CTAID.Y ;  /* 0x00000000001679c3 */ /* 0x000eb00000002600 */
[----:B------:R-:W3:Y:S01]  /*0060*/  LDC R6, c[0x0][0x248] ;  /* 0x00009200ff067b82 */ /* 0x000ee20000000800 */
[----:B-1----:R-:W-:-:S07]  /*0070*/  USHF.L.U32 UR12, UR12, 0x6, URZ ;  /* 0x000000060c0c7899 */ /* 0x002fce000800063f */
[----:B------:R-:W1:Y:S01]  /*0080*/  LDC.64 R12, c[0x0][0x210] ;  /* 0x00008400ff0c7b82 */ /* 0x000e620000000a00 */
[----:B------:R-:W-:Y:S01]  /*0090*/  IMAD.U32 R5, RZ, RZ, UR12 ;  /* 0x0000000cff057e24 */ /* 0x000fe2000f8e00ff */
[----:B0-----:R-:W-:Y:S01]  /*00a0*/  SHF.R.U32.HI R3, RZ, 0x6, R2 ;  /* 0x00000006ff037819 */ /* 0x001fe20000011602 */
[----:B--2---:R-:W-:-:S03]  /*00b0*/  UIMAD UR4, UR22, UR4, URZ ;  /* 0x00000004160472a4 */ /* 0x004fc6000f8e023f */
[----:B------:R-:W-:Y:S01]  /*00c0*/  SGXT.U32 R3, R3, 0x2 ;  /* 0x000000020303781a */ /* 0x000fe20000000000 */
[----:B------:R-:W-:Y:S01]  /*00d0*/  USHF.L.U32 UR6, UR4, 0x1, URZ ;  /* 0x0000000104067899 */ /* 0x000fe2000800063f */
[----:B------:R-:W-:-:S03]  /*00e0*/  LOP3.LUT R0, R5, 0x3f, R2, 0xf8, !PT ;  /* 0x0000003f05007812 */ /* 0x000fc600078ef802 */
[----:B---3--:R-:W-:Y:S02]  /*00f0*/  IMAD R7, R3, R6, RZ ;  /* 0x0000000603077224 */ /* 0x008fe400078e02ff */
[----:B------:R-:W-:Y:S01]  /*0100*/  IMAD R3, R0, UR5, RZ ;  /* 0x0000000500037c24 */ /* 0x000fe2000f8e02ff */
[----:B------:R-:W-:Y:S01]  /*0110*/  UIMAD.WIDE UR4, UR4, 0x2, URZ ;  /* 0x00000002040478a5 */ /* 0x000fe2000f8e023f */
[----:B------:R-:W-:Y:S02]  /*0120*/  IMAD R9, R6, 0x4, R7 ;  /* 0x0000000406097824 */ /* 0x000fe400078e0207 */
[C---:B------:R-:W-:Y:S02]  /*0130*/  IMAD.SHL.U32 R5, R3.reuse, 0x2, RZ ;  /* 0x0000000203057824 */ /* 0x040fe400078e00ff */
[----:B------:R-:W-:-:S03]  /*0140*/  IMAD.HI R4, R3, 0x2, RZ ;  /* 0x0000000203047827 */ /* 0x000fc600078e02ff */
[----:B-1----:R-:W-:Y:S01]  /*0150*/  IADD3 R10, P0, P1, R5, UR6, R12 ;  /* 0x00000006050a7c10 */ /* 0x002fe2000f91e00c */
[----:B------:R-:W-:-:S03]  /*0160*/  IMAD R3, R6, 0x4, R9 ;  /* 0x0000000406037824 */ /* 0x000fc600078e0209 */
[----:B------:R-:W-:Y:S01]  /*0170*/  IADD3.X R12, R4, UR5, R13, P0, P1 ;  /* 0x00000005040c7c10 */ /* 0x000fe200087e240d */
[----:B------:R-:W-:Y:S01]  /*0180*/  IMAD R11, R6, 0x4, R3 ;  /* 0x00000004060b7824 */ /* 0x000fe200078e0203 */
[-C--:B------:R-:W-:Y:S02]  /*0190*/  LEA R4, P0, R7, R10.reuse, 0x1 ;  /* 0x0000000a07047211 */ /* 0x080fe400078008ff */
[-C--:B------:R-:W-:Y:S02]  /*01a0*/  LEA R6, P1, R9, R10.reuse, 0x1 ;  /* 0x0000000a09067211 */ /* 0x080fe400078208ff */
[-C--:B------:R-:W-:Y:S02]  /*01b0*/  LEA R8, P2, R3, R10.reuse, 0x1 ;  /* 0x0000000a03087211 */ /* 0x080fe400078408ff */
[----:B------:R-:W-:Y:S02]  /*01c0*/  LEA R10, P3, R11, R10, 0x1 ;  /* 0x0000000a0b0a7211 */ /* 0x000fe400078608ff */
[----:B------:R-:W-:-:S02]  /*01d0*/  LEA.HI.X.SX32 R5, R7, R12, 0x1, P0 ;  /* 0x0000000c07057211 */ /* 0x000fc400000f0eff */
[-C--:B------:R-:W-:Y:S02]  /*01e0*/  LEA.HI.X.SX32 R7, R9, R12.reuse, 0x1, P1 ;  /* 0x0000000c09077211 */ /* 0x080fe400008f0eff */
[-C--:B------:R-:W-:Y:S01]  /*01f0*/  LEA.HI.X.SX32 R9, R3, R12.reuse, 0x1, P2 ;  /* 0x0000000c03097211 */ /* 0x080fe200010f0eff */
[----:B------:R0:W2:Y:S01]  /*0200*/  LDG.E.U16 R4, desc[UR24][R4.64] ;  /* 0x0000001804047981 */ /* 0x0000a2000c1e1500 */
[----:B------:R-:W-:-:S03]  /*0210*/  LEA.HI.X.SX32 R11, R11, R12, 0x1, P3 ;  /* 0x0000000c0b0b7211 */ /* 0x000fc600018f0eff */
[----:B------:R1:W3:Y:S04]  /*0220*/  LDG.E.U16 R8, desc[UR24][R8.64] ;  /* 0x0000001808087981 */ /* 0x0002e8000c1e1500 */
[----:B------:R-:W4:Y:S04]  /*0230*/  LDG.E.U16 R6, desc[UR24][R6.64] ;  /* 0x0000001806067981 */ /* 0x000f28000c1e1500 */
[----:B------:R-:W5:Y:S01]  /*0240*/  LDG.E.U16 R10, desc[UR24][R10.64] ;  /* 0x000000180a0a7981 */ /* 0x000f62000c1e1500 */
[----:B------:R-:W1:Y:S01]  /*0250*/  S2UR UR4, SR_CgaCtaId ;  /* 0x00000000000479c3 */ /* 0x000e620000008800 */
[----:B------:R-:W-:Y:S01]  /*0260*/  UIADD3 UR26, UR12, 0x40, URZ ;  /* 0x000000400c1a7890 */ /* 0x000fe2000fffe03f */
[----:B------:R-:W-:-:S03]  /*0270*/  LOP3.LUT R3, R2, 0xc0, RZ, 0xc0, !PT ;  /* 0x000000c002037812 */ /* 0x000fc600078ec0ff */
[----:B------:R-:W-:Y:S01]  /*0280*/  UISETP.GE.AND UP0, UPT, UR26, 0x1, UPT ;  /* 0x000000011a00788c */ /* 0x000fe2000bf06270 */
[----:B------:R-:W-:Y:S01]  /*0290*/  IMAD.SHL.U32 R12, R2, 0x2, RZ ;  /* 0x00000002020c7824 */ /* 0x000fe200078e00ff */
[----:B------:R-:W-:Y:S01]  /*02a0*/  SHF.R.U32.HI R3, RZ, 0x2, R3 ;  /* 0x00000002ff037819 */ /* 0x000fe20000011603 */
[----:B------:R-:W-:-:S03]  /*02b0*/  UMOV UR23, 0x400 ;  /* 0x0000040000177882 */ /* 0x000fc60000000000 */
[----:B------:R-:W-:Y:S02]  /*02c0*/  PLOP3.LUT P0, PT, PT, PT, UP0, 0x80, 0x0 ;  /* 0x000000000000781c */ /* 0x000fe40003f0f008 */
[----:B------:R-:W-:Y:S02]  /*02d0*/  LOP3.LUT R13, R3, 0x1fe, R12, 0x78, !PT ;  /* 0x000001fe030d7812 */ /* 0x000fe400078e780c */
[----:B------:R-:W-:Y:S02]  /*02e0*/  SHF.R.U32.HI R3, RZ, 0x5, R2 ;  /* 0x00000005ff037819 */ /* 0x000fe40000011602 */
[----:B0-----:R-:W-:Y:S01]  /*02f0*/  LOP3.LUT R5, R13, 0x40, RZ, 0x3c, !PT ;  /* 0x000000400d057812 */ /* 0x001fe200078e3cff */
[----:B-1----:R-:W-:Y:S01]  /*0300*/  ULEA UR23, UR4, UR23, 0x18 ;  /* 0x0000001704177291 */ /* 0x002fe2000f8ec03f */
[----:B------:R-:W-:Y:S01]  /*0310*/  R2UR UR27, R3 ;  /* 0x00000000031b72ca */ /* 0x000fe200000e0000 */
[----:B------:R-:W-:Y:S01]  /*0320*/  IMAD.MOV.U32 R9, RZ, RZ, 0x3f800000 ;  /* 0x3f800000ff097424 */ /* 0x000fe200078e00ff */
[----:B------:R-:W-:Y:S01]  /*0330*/  MOV R16, 0xff800000 ;  /* 0xff80000000107802 */ /* 0x000fe20000000f00 */
[----:B------:R-:W-:Y:S01]  /*0340*/  IMAD.MOV.U32 R3, RZ, RZ, 0x3f800000 ;  /* 0x3f800000ff037424 */ /* 0x000fe200078e00ff */
[----:B------:R-:W-:Y:S01]  /*0350*/  CS2R R24, SRZ ;  /* 0x0000000000187805 */ /* 0x000fe2000001ff00 */
[----:B------:R-:W-:Y:S01]  /*0360*/  IMAD.MOV.U32 R15, RZ, RZ, -0x800000 ;  /* 0xff800000ff0f7424 */ /* 0x000fe200078e00ff */
[----:B------:R-:W-:-:S02]  /*0370*/  CS2R R26, SRZ ;  /* 0x00000000001a7805 */ /* 0x000fc4000001ff00 */
[----:B--2---:R0:W-:Y:S04]  /*0380*/  STS.U16 [R13+UR23], R4 ;  /* 0x000000040d007988 */ /* 0x0041e80008000417 */
[----:B---3--:R1:W-:Y:S04]  /*0390*/  STS.U16 [R13+UR23+0x400], R8 ;  /* 0x000400080d007988 */ /* 0x0083e80008000417 */
[----:B----4-:R1:W-:Y:S04]  /*03a0*/  STS.U16 [R5+UR23+0x200], R6 ;  /* 0x0002000605007988 */ /* 0x0103e80008000417 */
[----:B-----5:R1:W-:Y:S01]  /*03b0*/  STS.U16 [R5+UR23+0x600], R10 ;  /* 0x0006000a05007988 */ /* 0x0203e20008000417 */
[----:B0-----:R-:W-:Y:S01]  /*03c0*/  SHF.R.U32.HI R4, RZ, 0x1, R2 ;  /* 0x00000001ff047819 */ /* 0x001fe20000011602 */
[----:B------:R-:W-:Y:S06]  /*03d0*/  @!P0 BRA `(.L_x_0) ;  /* 0x0000000c00708947 */ /* 0x000fec0003800000 */
[----:B------:R-:W-:Y:S01]  /*03e0*/  LOP3.LUT R3, R2, 0xf, RZ, 0xc0, !PT ;  /* 0x0000000f02037812 */ /* 0x000fe200078ec0ff */
[----:B------:R-:W-:Y:S01]  /*03f0*/  ULDC.64 UR10, c[0x0][0x250] ;  /* 0x00009400000a7ab9 */ /* 0x000fe20000000a00 */
[----:B------:R-:W-:Y:S01]  /*0400*/  ULDC.64 UR20, c[0x0][0x260] ;  /* 0x0000980000147ab9 */ /* 0x000fe20000000a00 */
[----:B------:R-:W-:Y:S01]  /*0410*/  UIMAD UR10, UR22, UR10, URZ ;  /* 0x0000000a160a72a4 */ /* 0x000fe2000f8e023f */
[----:B-1----:R-:W-:Y:S01]  /*0420*/  SHF.R.U32.HI R6, RZ, 0x4, R2 ;  /* 0x00000004ff067819 */ /* 0x002fe20000011602 */
[----:B------:R-:W-:Y:S01]  /*0430*/  UIMAD UR20, UR22, UR20, URZ ;  /* 0x00000014161472a4 */ /* 0x000fe2000f8e023f */
[C---:B------:R-:W-:Y:S01]  /*0440*/  IMAD R8, R3.reuse, UR21, RZ ;  /* 0x0000001503087c24 */ /* 0x040fe2000f8e02ff */
[----:B------:R-:W-:Y:S01]  /*0450*/  ULDC UR4, c[0x0][0x258] ;  /* 0x0000960000047ab9 */ /* 0x000fe20000000800 */
[----:B------:R-:W-:Y:S01]  /*0460*/  SGXT.U32 R6, R6, 0x4 ;  /* 0x000000040606781a */ /* 0x000fe20000000000 */
[----:B------:R-:W-:Y:S01]  /*0470*/  IMAD R5, R3, UR4, RZ ;  /* 0x0000000403057c24 */ /* 0x000fe2000f8e02ff */
[----:B------:R-:W-:Y:S01]  /*0480*/  USHF.L.U32 UR4, UR10, 0x1, URZ ;  /* 0x000000010a047899 */ /* 0x000fe2000800063f */
[----:B------:R-:W-:Y:S01]  /*0490*/  SHF.L.U32 R7, R8, 0x1, RZ ;  /* 0x0000000108077819 */ /* 0x000fe200000006ff */
[----:B------:R-:W-:Y:S01]  /*04a0*/  USHF.L.U32 UR5, UR20, 0x1, URZ ;  /* 0x0000000114057899 */ /* 0x000fe2000800063f */
[C---:B------:R-:W-:Y:S01]  /*04b0*/  IMAD.SHL.U32 R3, R5.reuse, 0x2, RZ ;  /* 0x0000000205037824 */ /* 0x040fe200078e00ff */
[----:B------:R-:W-:Y:S01]  /*04c0*/  ULDC.64 UR14, c[0x0][0x220] ;  /* 0x00008800000e7ab9 */ /* 0x000fe20000000a00 */
[----:B------:R-:W-:Y:S01]  /*04d0*/  ULDC.64 UR8, c[0x0][0x218] ;  /* 0x0000860000087ab9 */ /* 0x000fe20000000a00 */
[----:B------:R-:W-:Y:S01]  /*04e0*/  IMAD.U32 R16, RZ, RZ, UR4 ;  /* 0x00000004ff107e24 */ /* 0x000fe2000f8e00ff */
[----:B------:R-:W-:Y:S01]  /*04f0*/  LOP3.LUT R10, R4, 0x30, RZ, 0xc0, !PT ;  /* 0x00000030040a7812 */ /* 0x000fe200078ec0ff */
[----:B------:R-:W-:Y:S01]  /*0500*/  IMAD.U32 R14, RZ, RZ, UR5 ;  /* 0x00000005ff0e7e24 */ /* 0x000fe2000f8e00ff */
[----:B------:R-:W-:Y:S01]  /*0510*/  UIMAD.WIDE UR4, UR10, 0x2, URZ ;  /* 0x000000020a0478a5 */ /* 0x000fe2000f8e023f */
[----:B------:R-:W-:Y:S01]  /*0520*/  IMAD.HI R5, R5, 0x2, RZ ;  /* 0x0000000205057827 */ /* 0x000fe200078e02ff */
[----:B------:R-:W-:Y:S01]  /*0530*/  IADD3 R16, P0, P1, R3, UR8, R16 ;  /* 0x0000000803107c10 */ /* 0x000fe2000f91e010 */
[----:B------:R-:W-:Y:S01]  /*0540*/  UIMAD.WIDE UR6, UR20, 0x2, URZ ;  /* 0x00000002140678a5 */ /* 0x000fe2000f8e023f */
[----:B------:R-:W-:Y:S01]  /*0550*/  IADD3 R14, P2, P3, R7, UR14, R14 ;  /* 0x0000000e070e7c10 */ /* 0x000fe2000fb5e00e */
[----:B------:R-:W-:Y:S01]  /*0560*/  IMAD R7, R6, UR11, RZ ;  /* 0x0000000b06077c24 */ /* 0x000fe2000f8e02ff */
[----:B------:R-:W-:Y:S01]  /*0570*/  LOP3.LUT R3, R2, 0x1c, RZ, 0xc0, !PT ;  /* 0x0000001c02037812 */ /* 0x000fe200078ec0ff */
[----:B------:R-:W-:Y:S01]  /*0580*/  IMAD.U32 R18, RZ, RZ, UR5 ;  /* 0x00000005ff127e24 */ /* 0x000fe2000f8e00ff */
[----:B------:R-:W-:Y:S01]  /*0590*/  ULDC UR4, c[0x0][0x268] ;  /* 0x00009a0000047ab9 */ /* 0x000fe20000000800 */
[----:B------:R-:W-:Y:S01]  /*05a0*/  IMAD.HI R8, R8, 0x2, RZ ;  /* 0x0000000208087827 */ /* 0x000fe200078e02ff */
[----:B------:R-:W-:Y:S01]  /*05b0*/  LEA.HI R10, R3, R10, RZ, 0x1e ;  /* 0x0000000a030a7211 */ /* 0x000fe200078ff0ff */
[----:B------:R-:W-:Y:S01]  /*05c0*/  UIADD3 UR20, UR23, 0x800, URZ ;  /* 0x0000080017147890 */ /* 0x000fe2000fffe03f */
[----:B------:R-:W-:Y:S01]  /*05d0*/  IADD3.X R18, R5, UR9, R18, P0, P1 ;  /* 0x0000000905127c10 */ /* 0x000fe200087e2412 */
[----:B------:R-:W-:Y:S01]  /*05e0*/  IMAD.U32 R9, RZ, RZ, UR7 ;  /* 0x00000007ff097e24 */ /* 0x000fe2000f8e00ff */
[C---:B------:R-:W-:Y:S01]  /*05f0*/  LEA R4, P0, R7.reuse, R16, 0x1 ;  /* 0x0000001007047211 */ /* 0x040fe200078008ff */
[----:B------:R-:W-:Y:S01]  /*0600*/  USHF.R.U32.HI UR8, URZ, 0x4, UR20 ;  /* 0x000000043f087899 */ /* 0x000fe20008011614 */
[----:B------:R-:W-:Y:S01]  /*0610*/  SHF.R.S32.HI R3, RZ, 0x6, R2 ;  /* 0x00000006ff037819 */ /* 0x000fe20000011402 */
[----:B------:R-:W-:Y:S01]  /*0620*/  VIADD R11, R10, UR12 ;  /* 0x0000000c0a0b7c36 */ /* 0x000fe20008000000 */
[----:B------:R-:W-:Y:S01]  /*0630*/  LEA.HI.X.SX32 R5, R7, R18, 0x1, P0 ;  /* 0x0000001207057211 */ /* 0x000fe200000f0eff */
[----:B------:R-:W-:Y:S01]  /*0640*/  IMAD R7, R6, UR4, RZ ;  /* 0x0000000406077c24 */ /* 0x000fe2000f8e02ff */
[----:B------:R-:W-:Y:S01]  /*0650*/  SGXT R3, R3, 0x1 ;  /* 0x000000010303781a */ /* 0x000fe20000000200 */
[----:B------:R-:W-:Y:S01]  /*0660*/  USHF.R.U32.HI UR16, URZ, 0x4, UR23 ;  /* 0x000000043f107899 */ /* 0x000fe20008011617 */
[----:B------:R-:W-:Y:S01]  /*0670*/  IADD3.X R8, R8, UR15, R9, P2, P3 ;  /* 0x0000000f08087c10 */ /* 0x000fe200097e6409 */
[----:B------:R-:W-:Y:S01]  /*0680*/  USGXT.U32 UR8, UR8, 0xe ;  /* 0x0000000e0808789a */ /* 0x000fe20008000000 */
[----:B------:R-:W-:Y:S01]  /*0690*/  LEA R6, P0, R7, R14, 0x1 ;  /* 0x0000000e07067211 */ /* 0x000fe200078008ff */
[----:B------:R-:W-:Y:S01]  /*06a0*/  IMAD.MOV.U32 R9, RZ, RZ, 0x3f800000 ;  /* 0x3f800000ff097424 */ /* 0x000fe200078e00ff */
[----:B------:R-:W-:Y:S01]  /*06b0*/  LOP3.LUT R3, R3, 0x90, RZ, 0xc0, !PT ;  /* 0x0000009003037812 */ /* 0x000fe200078ec0ff */
[----:B------:R-:W-:Y:S01]  /*06c0*/  IMAD.MOV.U32 R13, RZ, RZ, -0x800000 ;  /* 0xff800000ff0d7424 */ /* 0x000fe200078e00ff */
[----:B------:R-:W-:-:S02]  /*06d0*/  LEA.HI.X.SX32 R7, R7, R8, 0x1, P0 ;  /* 0x0000000807077211 */ /* 0x000fc400000f0eff */
[----:B------:R-:W-:Y:S02]  /*06e0*/  CS2R R24, SRZ ;  /* 0x0000000000187805 */ /* 0x000fe4000001ff00 */
[----:B------:R-:W-:Y:S01]  /*06f0*/  LOP3.LUT R8, R3, 0x17e, R12, 0x78, !PT ;  /* 0x0000017e03087812 */ /* 0x000fe200078e780c */
[----:B------:R-:W-:Y:S01]  /*0700*/  IMAD.MOV.U32 R3, RZ, RZ, 0x3f800000 ;  /* 0x3f800000ff037424 */ /* 0x000fe200078e00ff */
[----:B------:R-:W-:Y:S02]  /*0710*/  LOP3.LUT R12, R12, 0x6, RZ, 0xc0, !PT ;  /* 0x000000060c0c7812 */ /* 0x000fe400078ec0ff */
[----:B------:R-:W-:Y:S02]  /*0720*/  CS2R R26, SRZ ;  /* 0x00000000001a7805 */ /* 0x000fe4000001ff00 */
[----:B------:R-:W-:Y:S01]  /*0730*/  MOV R14, 0xff800000 ;  /* 0xff800000000e7802 */ /* 0x000fe20000000f00 */
[----:B------:R-:W-:Y:S01]  /*0740*/  VIADD R10, R11, 0x8 ;  /* 0x000000080b0a7836 */ /* 0x000fe20000000000 */
[----:B------:R-:W-:Y:S01]  /*0750*/  UMOV UR14, 0xfffffff0 ;  /* 0xfffffff0000e7882 */ /* 0x000fe20000000000 */
[----:B------:R-:W-:Y:S01]  /*0760*/  UMOV UR15, 0x3fffffff ;  /* 0x3fffffff000f7882 */ /* 0x000fe20000000000 */
[----:B------:R-:W-:Y:S01]  /*0770*/  UMOV UR9, URZ ;  /* 0x0000003f00097c82 */ /* 0x000fe20008000000 */
[----:B------:R-:W-:Y:S01]  /*0780*/  UMOV UR6, URZ ;  /* 0x0000003f00067c82 */ /* 0x000fe20008000000 */
[----:B------:R-:W-:Y:S01]  /*0790*/  UMOV UR7, URZ ;  /* 0x0000003f00077c82 */ /* 0x000fe20008000000 */
[----:B------:R-:W-:Y:S01]  /*07a0*/  UMOV UR4, URZ ;  /* 0x0000003f00047c82 */ /* 0x000fe20008000000 */
[----:B------:R-:W-:-:S02]  /*07b0*/  USGXT.U32 UR16, UR16, 0xe ;  /* 0x0000000e1010789a */ /* 0x000fc40008000000 */
[----:B------:R-:W-:Y:S01]  /*07c0*/  UIADD3.64 UR14, UR8, -UR14, URZ ;  /* 0x8000000e080e7297 */ /* 0x000fe2000fffe03f */
[----:B------:R-:W-:Y:S01]  /*07d0*/  UMOV UR5, URZ ;  /* 0x0000003f00057c82 */ /* 0x000fe20008000000 */
[----:B------:R-:W-:Y:S01]  /*07e0*/  ULDC UR28, c[0x0][0x238] ;  /* 0x00008e00001c7ab9 */ /* 0x000fe20000000800 */
[----:B------:R-:W-:-:S09]  /*07f0*/  UMOV UR17, 0x40000040 ;  /* 0x4000004000117882 */ /* 0x000fd20000000000 */
.L_x_1:
[----:B------:R-:W-:Y:S02]  /*0800*/  IMAD.U32 R19, RZ, RZ, UR4 ;  /* 0x00000004ff137e24 */ /* 0x000fe4000f8e00ff */
[----:B------:R-:W-:-:S03]  /*0810*/  IMAD.U32 R16, RZ, RZ, UR4 ;  /* 0x00000004ff107e24 */ /* 0x000fc6000f8e00ff */
[----:B------:R-:W-:-:S04]  /*0820*/  LEA R18, P0, R19, R4, 0x1 ;  /* 0x0000000413127211 */ /* 0x000fc800078008ff */
[----:B------:R-:W-:-:S06]  /*0830*/  LEA.HI.X.SX32 R19, R16, R5, 0x1, P0 ;  /* 0x0000000510137211 */ /* 0x000fcc00000f0eff */
[----:B------:R0:W2:Y:S01]  /*0840*/  LDG.E.U16 R19, desc[UR24][R18.64] ;  /* 0x0000001812137981 */ /* 0x0000a2000c1e1500 */
[----:B------:R-:W-:Y:S01]  /*0850*/  MOV R17, UR5 ;  /* 0x0000000500117c02 */ /* 0x000fe20008000f00 */
[----:B------:R-:W-:Y:S01]  /*0860*/  IMAD.U32 R20, RZ, RZ, UR5 ;  /* 0x00000005ff147e24 */ /* 0x000fe2000f8e00ff */
[----:B------:R-:W-:Y:S02]  /*0870*/  BAR.SYNC.DEFER_BLOCKING 0x0 ;  /* 0x0000000000007b1d */ /* 0x000fe40000010000 */
[----:B------:R-:W-:-:S04]  /*0880*/  LEA R16, P0, R17, R6, 0x1 ;  /* 0x0000000611107211 */ /* 0x000fc800078008ff */
[----:B------:R-:W-:Y:S01]  /*0890*/  LEA.HI.X.SX32 R17, R20, R7, 0x1, P0 ;  /* 0x0000000714117211 */ /* 0x000fe200000f0eff */
[----:B------:R-:W-:Y:S01]  /*08a0*/  UMOV UR18, UR8 ;  /* 0x0000000800127c82 */ /* 0x000fe20008000000 */
[----:B------:R-:W-:Y:S01]  /*08b0*/  UMOV UR19, 0xc0000000 ;  /* 0xc000000000137882 */ /* 0x000fe20000000000 */
[----:B------:R-:W-:Y:S01]  /*08c0*/  UMOV UR12, UR16 ;  /* 0x00000010000c7c82 */ /* 0x000fe20008000000 */
[----:B------:R-:W-:Y:S01]  /*08d0*/  UMOV UR13, UR17 ;  /* 0x00000011000d7c82 */ /* 0x000fe20008000000 */
[----:B------:R-:W-:-:S04]  /*08e0*/  IADD3 R20, P0, R12, UR6, RZ ;  /* 0x000000060c147c10 */ /* 0x000fc8000ff1e0ff */
[C---:B0-----:R-:W-:Y:S01]  /*08f0*/  IADD3 R18, P1, R20.reuse, 0x8, RZ ;  /* 0x0000000814127810 */ /* 0x041fe20007f3e0ff */
[----:B------:R-:W-:Y:S01]  /*0900*/  IMAD.X R22, RZ, RZ, UR7, P0 ;  /* 0x00000007ff167e24 */ /* 0x000fe200080e06ff */
[----:B------:R-:W-:Y:S02]  /*0910*/  IADD3 R15, P0, R20, 0x9, RZ ;  /* 0x00000009140f7810 */ /* 0x000fe40007f1e0ff */
[-C--:B------:R-:W-:Y:S01]  /*0920*/  ISETP.GT.U32.AND P5, PT, R18, R11.reuse, PT ;  /* 0x0000000b1200720c */ /* 0x080fe20003fa4070 */
[----:B------:R-:W-:Y:S01]  /*0930*/  IMAD.X R18, RZ, RZ, R22, P1 ;  /* 0x000000ffff127224 */ /* 0x000fe200008e0616 */
[----:B------:R-:W-:Y:S02]  /*0940*/  ISETP.GT.U32.AND P1, PT, R15, R11, PT ;  /* 0x0000000b0f00720c */ /* 0x000fe40003f24070 */
[CC--:B------:R-:W-:Y:S02]  /*0950*/  ISETP.GT.U32.AND P4, PT, R20.reuse, R10.reuse, PT ;  /* 0x0000000a1400720c */ /* 0x0c0fe40003f84070 */
[----:B------:R-:W-:-:S02]  /*0960*/  ISETP.GE.U32.AND P6, PT, R20, R10, PT ;  /* 0x0000000a1400720c */ /* 0x000fc40003fc6070 */
[-C--:B------:R-:W-:Y:S02]  /*0970*/  ISETP.GT.U32.AND P2, PT, R20, R11.reuse, PT ;  /* 0x0000000b1400720c */ /* 0x080fe40003f44070 */
[C---:B------:R-:W-:Y:S02]  /*0980*/  ISETP.GT.U32.AND.EX P4, PT, R22.reuse, RZ, PT, P4 ;  /* 0x000000ff1600720c */ /* 0x040fe40003f84140 */
[----:B------:R-:W-:Y:S02]  /*0990*/  ISETP.GE.U32.AND.EX P6, PT, R22, RZ, PT, P6 ;  /* 0x000000ff1600720c */ /* 0x000fe40003fc6160 */
[----:B------:R-:W-:Y:S02]  /*09a0*/  ISETP.GT.U32.AND.EX P5, PT, R18, RZ, PT, P5 ;  /* 0x000000ff1200720c */ /* 0x000fe40003fa4150 */
[----:B------:R-:W-:Y:S02]  /*09b0*/  ISETP.GT.U32.AND.EX P2, PT, R22, RZ, PT, P2 ;  /* 0x000000ff1600720c */ /* 0x000fe40003f44120 */
[----:B------:R-:W-:-:S04]  /*09c0*/  ISETP.GE.U32.AND P3, PT, R20, R11, PT ;  /* 0x0000000b1400720c */ /* 0x000fc80003f66070 */
[----:B------:R-:W-:Y:S01]  /*09d0*/  ISETP.GE.U32.AND.EX P3, PT, R22, RZ, PT, P3 ;  /* 0x000000ff1600720c */ /* 0x000fe20003f66130 */
[----:B--2---:R0:W-:Y:S01]  /*09e0*/  STS.U16 [R8+UR23+0x800], R19 ;  /* 0x0008001308007988 */ /* 0x0041e20008000417 */
[----:B------:R1:W-:Y:S06]  /*09f0*/  MEMBAR.ALL.CTA ;  /* 0x0000000000007992 */ /* 0x0003ec0000008000 */
[----:B-1----:R-:W1:Y:S02]  /*0a00*/  FENCE.VIEW.ASYNC.S ;  /* 0x00000000000073c6 */ /* 0x002e640000000000 */
[----:B-1----:R-:W-:Y:S06]  /*0a10*/  BAR.SYNC.DEFER_BLOCKING 0x0 ;  /* 0x0000000000007b1d */ /* 0x002fec0000010000 */
[----:B------:R1:W2:Y:S01]  /*0a20*/  LDG.E.U16 R21, desc[UR24][R16.64] ;  /* 0x0000001810157981 */ /* 0x0002a2000c1e1500 */
[----:B------:R-:W-:Y:S01]  /*0a30*/  WARPGROUP.ARRIVE ;  /* 0x00000000000079c5 */ /* 0x000fe20000000000 */
[----:B------:R-:W-:-:S02]  /*0a40*/  USHF.L.U32 UR10, UR27, 0x2, URZ ;  /* 0x000000021b0a7899 */ /* 0x000fc4000800063f */
[----:B------:R-:W-:Y:S02]  /*0a50*/  UIADD3 UR6, UP0, UR6, 0x10, URZ ;  /* 0x0000001006067890 */ /* 0x000fe4000ff1e03f */
[----:B------:R-:W-:Y:S01]  /*0a60*/  ULOP3.LUT UR10, UR10, 0x10, URZ, 0xc0, !UPT ;  /* 0x000000100a0a7892 */ /* 0x000fe2000f8ec03f */
[----:B------:R-:W-:Y:S01]  /*0a70*/  HGMMA.64x8x16.F32 R36, gdesc[UR16].tnspA, RZ, !UPT ;  /* 0x20000000102479f0 */ /* 0x000fe2000c7008ff */
[----:B------:R-:W-:Y:S01]  /*0a80*/  UMOV UR19, 0xc0000000 ;  /* 0xc000000000137882 */ /* 0x000fe20000000000 */
[----:B------:R-:W-:Y:S01]  /*0a90*/  UIADD3.X UR7, URZ, UR7, URZ, UP0, !UPT ;  /* 0x000000073f077290 */ /* 0x000fe200087fe43f */
[----:B-1----:R-:W-:Y:S01]  /*0aa0*/  IMAD.X R16, RZ, RZ, R22, P0 ;  /* 0x000000ffff107224 */ /* 0x002fe200000e0616 */
[----:B------:R-:W-:Y:S01]  /*0ab0*/  HGMMA.64x8x16.F32 R32, gdesc[UR12].tnspA, RZ, !UPT, gsb0 ;  /* 0x200000000c2079f0 */ /* 0x000fe2000c0008ff */
[----:B------:R-:W-:Y:S01]  /*0ac0*/  ISETP.GT.U32.AND P0, PT, R15, R10, PT ;  /* 0x0000000a0f00720c */ /* 0x000fe20003f04070 */
[----:B------:R-:W-:Y:S02]  /*0ad0*/  ULEA.HI UR10, UR20, UR10, URZ, 0x1c ;  /* 0x0000000a140a7291 */ /* 0x000fe4000f8fe03f */
[C---:B------:R-:W-:Y:S01]  /*0ae0*/  ISETP.GT.U32.AND.EX P1, PT, R16.reuse, RZ, PT, P1 ;  /* 0x000000ff1000720c */ /* 0x040fe20003f24110 */
[----:B------:R-:W-:Y:S01]  /*0af0*/  UISETP.GE.U32.AND UP0, UPT, UR6, UR26, UPT ;  /* 0x0000001a0600728c */ /* 0x000fe2000bf06070 */
[----:B------:R-:W-:Y:S01]  /*0b00*/  ISETP.GT.U32.AND.EX P0, PT, R16, RZ, PT, P0 ;  /* 0x000000ff1000720c */ /* 0x000fe20003f04100 */
[----:B------:R-:W-:-:S02]  /*0b10*/  ULOP3.LUT UR10, UR10, 0x3fff, URZ, 0xc0, !UPT ;  /* 0x00003fff0a0a7892 */ /* 0x000fc4000f8ec03f */
[----:B------:R-:W-:Y:S02]  /*0b20*/  UISETP.GE.U32.AND.EX UP0, UPT, UR7, URZ, UPT, UP0 ;  /* 0x0000003f0700728c */ /* 0x000fe4000bf06100 */
[----:B------:R-:W-:Y:S02]  /*0b30*/  ULEA UR5, UR21, UR5, 0x4 ;  /* 0x0000000515057291 */ /* 0x000fe4000f8e203f */
[----:B------:R-:W-:Y:S01]  /*0b40*/  ULEA UR4, UR11, UR4, 0x4 ;  /* 0x000000040b047291 */ /* 0x000fe2000f8e203f */
[----:B------:R-:W-:Y:S01]  /*0b50*/  UMOV UR18, UR10 ;  /* 0x0000000a00127c82 */ /* 0x000fe20008000000 */
[----:B------:R-:W-:Y:S02]  /*0b60*/  WARPGROUP.DEPBAR.LE gsb0, 0x0 ;  /* 0x00008000000079c5 */ /* 0x000fe40000010000 */
[----:B------:R-:W-:Y:S01]  /*0b70*/  FMUL R16, R38, UR28 ;  /* 0x0000001c26107c20 */ /* 0x000fe20008400000 */
[----:B------:R-:W-:Y:S01]  /*0b80*/  FMUL R17, R39, UR28 ;  /* 0x0000001c27117c20 */ /* 0x000fe20008400000 */
[----:B------:R-:W-:Y:S01]  /*0b90*/  FMUL R18, R34, UR28 ;  /* 0x0000001c22127c20 */ /* 0x000fe20008400000 */
[----:B------:R-:W-:Y:S01]  /*0ba0*/  FMUL R20, R35, UR28 ;  /* 0x0000001c23147c20 */ /* 0x000fe20008400000 */
[----:B------:R-:W-:Y:S01]  /*0bb0*/  BAR.SYNC.DEFER_BLOCKING 0x0 ;  /* 0x0000000000007b1d */ /* 0x000fe20000010000 */
[----:B------:R-:W-:Y:S01]  /*0bc0*/  FSEL R16, R16, -INF , !P4 ;  /* 0xff80000010107808 */ /* 0x000fe20006000000 */
[----:B------:R-:W-:Y:S01]  /*0bd0*/  FMUL R36, R36, UR28 ;  /* 0x0000001c24247c20 */ /* 0x000fe20008400000 */
[----:B------:R-:W-:-:S02]  /*0be0*/  FSEL R17, R17, -INF , !P6 ;  /* 0xff80000011117808 */ /* 0x000fc40007000000 */
[----:B------:R-:W-:Y:S02]  /*0bf0*/  FSEL R18, R18, -INF , !P2 ;  /* 0xff80000012127808 */ /* 0x000fe40005000000 */
[----:B------:R-:W-:Y:S02]  /*0c00*/  FMNMX R15, R16, R17, !PT ;  /* 0x00000011100f7209 */ /* 0x000fe40007800000 */
[----:B------:R-:W-:Y:S02]  /*0c10*/  FSEL R20, R20, -INF , !P0 ;  /* 0xff80000014147808 */ /* 0x000fe40004000000 */
[----:B------:R-:W-:Y:S02]  /*0c20*/  FMNMX R15, R18, R15, !PT ;  /* 0x0000000f120f7209 */ /* 0x000fe40007800000 */
[----:B------:R-:W-:Y:S02]  /*0c30*/  FSEL R36, R36, -INF , !P2 ;  /* 0xff80000024247808 */ /* 0x000fe40005000000 */
[----:B0-----:R-:W-:-:S02]  /*0c40*/  FMNMX R19, R20, R15, !PT ;  /* 0x0000000f14137209 */ /* 0x001fc40007800000 */
[----:B------:R-:W-:-:S03]  /*0c50*/  PLOP3.LUT P0, PT, PT, PT, UP0, 0x80, 0x0 ;  /* 0x000000000000781c */ /* 0x000fc60003f0f008 */
[----:B------:R-:W0:Y:S02]  /*0c60*/  SHFL.BFLY PT, R22, R19, 0x2, 0x1f ;  /* 0x0c401f0013167f89 */ /* 0x000e2400000e0000 */
[----:B0-----:R-:W-:-:S05]  /*0c70*/  FMNMX R22, R19, R22, !PT ;  /* 0x0000001613167209 */ /* 0x001fca0007800000 */
[----:B------:R-:W0:Y:S02]  /*0c80*/  SHFL.BFLY PT, R15, R22, 0x1, 0x1f ;  /* 0x0c201f00160f7f89 */ /* 0x000e2400000e0000 */
[----:B0-----:R-:W-:-:S04]  /*0c90*/  FMNMX R15, R22, R15, !PT ;  /* 0x0000000f160f7209 */ /* 0x001fc80007800000 */
[----:B------:R-:W-:-:S05]  /*0ca0*/  FMNMX R15, R15, R14, !PT ;  /* 0x0000000e0f0f7209 */ /* 0x000fca0007800000 */
[--C-:B------:R-:W-:Y:S01]  /*0cb0*/  FADD R16, R16, -R15.reuse ;  /* 0x8000000f10107221 */ /* 0x100fe20000000000 */
[--C-:B------:R-:W-:Y:S01]  /*0cc0*/  FADD R17, R17, -R15.reuse ;  /* 0x8000000f11117221 */ /* 0x100fe20000000000 */
[--C-:B------:R-:W-:Y:S01]  /*0cd0*/  FADD R20, R20, -R15.reuse ;  /* 0x8000000f14147221 */ /* 0x100fe20000000000 */
[----:B------:R-:W-:Y:S01]  /*0ce0*/  FADD R14, -R15, R14 ;  /* 0x0000000e0f0e7221 */ /* 0x000fe20000000100 */
[----:B------:R-:W-:Y:S01]  /*0cf0*/  FMUL R29, R16, 1.4426950216293334961 ;  /* 0x3fb8aa3b101d7820 */ /* 0x000fe20000400000 */
[----:B------:R-:W-:Y:S01]  /*0d00*/  FADD R16, R18, -R15 ;  /* 0x8000000f12107221 */ /* 0x000fe20000000000 */
[----:B------:R-:W-:Y:S01]  /*0d10*/  FMUL R17, R17, 1.4426950216293334961 ;  /* 0x3fb8aa3b11117820 */ /* 0x000fe20000400000 */
[----:B------:R-:W-:Y:S02]  /*0d20*/  FMUL R20, R20, 1.4426950216293334961 ;  /* 0x3fb8aa3b14147820 */ /* 0x000fe40000400000 */
[----:B------:R-:W-:Y:S01]  /*0d30*/  FMUL R16, R16, 1.4426950216293334961 ;  /* 0x3fb8aa3b10107820 */ /* 0x000fe20000400000 */
[----:B------:R-:W-:Y:S08]  /*0d40*/  MUFU.EX2 R29, R29 ;  /* 0x0000001d001d7308 */ /* 0x000ff00000000800 */
[----:B------:R0:W1:Y:S08]  /*0d50*/  MUFU.EX2 R18, R17 ;  /* 0x0000001100127308 */ /* 0x0000700000000800 */
[----:B------:R-:W3:Y:S01]  /*0d60*/  MUFU.EX2 R16, R16 ;  /* 0x0000001000107308 */ /* 0x000ee20000000800 */
[----:B0-----:R-:W-:-:S07]  /*0d70*/  FMUL R17, R14, 1.4426950216293334961 ;  /* 0x3fb8aa3b0e117820 */ /* 0x001fce0000400000 */
[----:B------:R-:W0:Y:S01]  /*0d80*/  MUFU.EX2 R31, R20 ;  /* 0x00000014001f7308 */ /* 0x000e220000000800 */
[----:B-1----:R-:W-:Y:S01]  /*0d90*/  FADD R19, R29, R18 ;  /* 0x000000121d137221 */ /* 0x002fe20000000000 */
[----:B------:R-:W-:Y:S01]  /*0da0*/  F2FP.F16.F32.PACK_AB R29, R18, R29 ;  /* 0x0000001d121d723e */ /* 0x000fe200000000ff */
[----:B------:R-:W-:-:S05]  /*0db0*/  FMUL R18, R32, UR28 ;  /* 0x0000001c20127c20 */ /* 0x000fca0008400000 */
[----:B------:R1:W4:Y:S01]  /*0dc0*/  MUFU.EX2 R14, R17 ;  /* 0x00000011000e7308 */ /* 0x0003220000000800 */
[----:B---3--:R-:W-:Y:S01]  /*0dd0*/  FADD R22, R16, R19 ;  /* 0x0000001310167221 */ /* 0x008fe20000000000 */
[----:B------:R-:W-:-:S03]  /*0de0*/  FSEL R18, R18, -INF , !P5 ;  /* 0xff80000012127808 */ /* 0x000fc60006800000 */
[----:B0-----:R-:W-:Y:S01]  /*0df0*/  FADD R22, R31, R22 ;  /* 0x000000161f167221 */ /* 0x001fe20000000000 */
[----:B-1----:R-:W-:Y:S01]  /*0e00*/  FMUL R17, R33, UR28 ;  /* 0x0000001c21117c20 */ /* 0x002fe20008400000 */
[----:B------:R-:W-:-:S03]  /*0e10*/  F2FP.F16.F32.PACK_AB R31, R31, R16 ;  /* 0x000000101f1f723e */ /* 0x000fc600000000ff */
[----:B------:R-:W0:Y:S01]  /*0e20*/  SHFL.BFLY PT, R19, R22, 0x2, 0x1f ;  /* 0x0c401f0016137f89 */ /* 0x000e2200000e0000 */
[----:B------:R-:W-:Y:S01]  /*0e30*/  FSEL R17, R17, -INF , !P1 ;  /* 0xff80000011117808 */ /* 0x000fe20004800000 */
[-C--:B----4-:R-:W-:Y:S01]  /*0e40*/  FMUL R26, R26, R14.reuse ;  /* 0x0000000e1a1a7220 */ /* 0x090fe20000400000 */
[----:B------:R-:W-:Y:S01]  /*0e50*/  FMUL R27, R27, R14 ;  /* 0x0000000e1b1b7220 */ /* 0x000fe20000400000 */
[----:B0-----:R-:W-:-:S05]  /*0e60*/  FADD R19, R22, R19 ;  /* 0x0000001316137221 */ /* 0x001fca0000000000 */
[----:B------:R-:W0:Y:S04]  /*0e70*/  SHFL.BFLY PT, R28, R19, 0x1, 0x1f ;  /* 0x0c201f00131c7f89 */ /* 0x000e2800000e0000 */
[----:B--2---:R0:W-:Y:S01]  /*0e80*/  STS.U16 [R8+UR23+0x800], R21 ;  /* 0x0008001508007988 */ /* 0x0041e20008000417 */
[----:B------:R1:W-:Y:S06]  /*0e90*/  MEMBAR.ALL.CTA ;  /* 0x0000000000007992 */ /* 0x0003ec0000008000 */
[----:B-1----:R-:W1:Y:S01]  /*0ea0*/  FENCE.VIEW.ASYNC.S ;  /* 0x00000000000073c6 */ /* 0x002e620000000000 */
[----:B0-----:R-:W-:-:S04]  /*0eb0*/  FADD R21, R19, R28 ;  /* 0x0000001c13157221 */ /* 0x001fc80000000000 */
[----:B------:R-:W-:Y:S01]  /*0ec0*/  FFMA R3, R14, R3, R21 ;  /* 0x000000030e037223 */ /* 0x000fe20000000015 */
[----:B------:R-:W-:-:S05]  /*0ed0*/  FMUL R14, R37, UR28 ;  /* 0x0000001c250e7c20 */ /* 0x000fca0008400000 */
[----:B------:R-:W-:-:S04]  /*0ee0*/  FSEL R14, R14, -INF , !P3 ;  /* 0xff8000000e0e7808 */ /* 0x000fc80005800000 */
[----:B------:R-:W-:-:S04]  /*0ef0*/  FMNMX R19, R36, R14, !PT ;  /* 0x0000000e24137209 */ /* 0x000fc80007800000 */
[----:B------:R-:W-:-:S04]  /*0f00*/  FMNMX R20, R18, R19, !PT ;  /* 0x0000001312147209 */ /* 0x000fc80007800000 */
[----:B------:R-:W-:-:S05]  /*0f10*/  FMNMX R20, R17, R20, !PT ;  /* 0x0000001411147209 */ /* 0x000fca0007800000 */
[----:B-1----:R-:W0:Y:S02]  /*0f20*/  SHFL.BFLY PT, R19, R20, 0x2, 0x1f ;  /* 0x0c401f0014137f89 */ /* 0x002e2400000e0000 */
[----:B0-----:R-:W-:-:S05]  /*0f30*/  FMNMX R21, R20, R19, !PT ;  /* 0x0000001314157209 */ /* 0x001fca0007800000 */
[----:B------:R-:W0:Y:S02]  /*0f40*/  SHFL.BFLY PT, R22, R21, 0x1, 0x1f ;  /* 0x0c201f0015167f89 */ /* 0x000e2400000e0000 */
[----:B0-----:R-:W-:-:S04]  /*0f50*/  FMNMX R22, R21, R22, !PT ;  /* 0x0000001615167209 */ /* 0x001fc80007800000 */
[----:B------:R-:W-:-:S05]  /*0f60*/  FMNMX R19, R22, R13, !PT ;  /* 0x0000000d16137209 */ /* 0x000fca0007800000 */
[--C-:B------:R-:W-:Y:S01]  /*0f70*/  FADD R36, R36, -R19.reuse ;  /* 0x8000001324247221 */ /* 0x100fe20000000000 */
[--C-:B------:R-:W-:Y:S01]  /*0f80*/  FADD R14, R14, -R19.reuse ;  /* 0x800000130e0e7221 */ /* 0x100fe20000000000 */
[--C-:B------:R-:W-:Y:S01]  /*0f90*/  FADD R18, R18, -R19.reuse ;  /* 0x8000001312127221 */ /* 0x100fe20000000000 */
[----:B------:R-:W-:Y:S01]  /*0fa0*/  FADD R17, R17, -R19 ;  /* 0x8000001311117221 */ /* 0x000fe20000000000 */
[----:B------:R-:W-:Y:S01]  /*0fb0*/  FMUL R28, R36, 1.4426950216293334961 ;  /* 0x3fb8aa3b241c7820 */ /* 0x000fe20000400000 */
[----:B------:R-:W-:Y:S01]  /*0fc0*/  FMUL R14, R14, 1.4426950216293334961 ;  /* 0x3fb8aa3b0e0e7820 */ /* 0x000fe20000400000 */
[----:B------:R-:W-:Y:S01]  /*0fd0*/  FMUL R18, R18, 1.4426950216293334961 ;  /* 0x3fb8aa3b12127820 */ /* 0x000fe20000400000 */
[----:B------:R-:W-:Y:S01]  /*0fe0*/  FMUL R17, R17, 1.4426950216293334961 ;  /* 0x3fb8aa3b11117820 */ /* 0x000fe20000400000 */
[----:B------:R-:W-:Y:S01]  /*0ff0*/  FADD R13, -R19, R13 ;  /* 0x0000000d130d7221 */ /* 0x000fe20000000100 */
[----:B------:R-:W-:Y:S03]  /*1000*/  MUFU.EX2 R23, R14 ;  /* 0x0000000e00177308 */ /* 0x000fe60000000800 */
[----:B------:R-:W-:-:S05]  /*1010*/  FMUL R13, R13, 1.4426950216293334961 ;  /* 0x3fb8aa3b0d0d7820 */ /* 0x000fca0000400000 */
[----:B------:R-:W0:Y:S08]  /*1020*/  MUFU.EX2 R28, R28 ;  /* 0x0000001c001c7308 */ /* 0x000e300000000800 */
[----:B------:R-:W1:Y:S08]  /*1030*/  MUFU.EX2 R18, R18 ;  /* 0x0000001200127308 */ /* 0x000e700000000800 */
[----:B------:R-:W2:Y:S01]  /*1040*/  MUFU.EX2 R17, R17 ;  /* 0x0000001100117308 */ /* 0x000ea20000000800 */
[----:B0-----:R-:W-:Y:S01]  /*1050*/  FADD R21, R28, R23 ;  /* 0x000000171c157221 */ /* 0x001fe20000000000 */
[----:B------:R-:W-:-:S06]  /*1060*/  F2FP.F16.F32.PACK_AB R28, R23, R28 ;  /* 0x0000001c171c723e */ /* 0x000fcc00000000ff */
[----:B------:R-:W0:Y:S01]  /*1070*/  MUFU.EX2 R14, R13 ;  /* 0x0000000d000e7308 */ /* 0x000e220000000800 */
[----:B-1----:R-:W-:-:S04]  /*1080*/  FADD R16, R18, R21 ;  /* 0x0000001512107221 */ /* 0x002fc80000000000 */
[C---:B--2---:R-:W-:Y:S01]  /*1090*/  FADD R16, R17.reuse, R16 ;  /* 0x0000001011107221 */ /* 0x044fe20000000000 */
[----:B------:R-:W-:-:S04]  /*10a0*/  F2FP.F16.F32.PACK_AB R30, R17, R18 ;  /* 0x00000012111e723e */ /* 0x000fc800000000ff */
[----:B------:R-:W1:Y:S01]  /*10b0*/  SHFL.BFLY PT, R21, R16, 0x2, 0x1f ;  /* 0x0c401f0010157f89 */ /* 0x000e6200000e0000 */
[-C--:B0-----:R-:W-:Y:S01]  /*10c0*/  FMUL R24, R24, R14.reuse ;  /* 0x0000000e18187220 */ /* 0x081fe20000400000 */
[----:B------:R-:W-:Y:S01]  /*10d0*/  FMUL R25, R25, R14 ;  /* 0x0000000e19197220 */ /* 0x000fe20000400000 */
[----:B------:R-:W-:Y:S01]  /*10e0*/  BAR.SYNC.DEFER_BLOCKING 0x0 ;  /* 0x0000000000007b1d */ /* 0x000fe20000010000 */
[----:B-1----:R-:W-:-:S05]  /*10f0*/  FADD R21, R16, R21 ;  /* 0x0000001510157221 */ /* 0x002fca0000000000 */
[----:B------:R-:W-:Y:S01]  /*1100*/  WARPGROUP.ARRIVE ;  /* 0x00000000000079c5 */ /* 0x000fe20000000000 */
[----:B------:R-:W0:Y:S05]  /*1110*/  SHFL.BFLY PT, R16, R21, 0x1, 0x1f ;  /* 0x0c201f0015107f89 */ /* 0x000e2a00000e0000 */
[----:B------:R-:W-:Y:S01]  /*1120*/  HGMMA.64x8x16.F32 R24, R28, gdesc[UR16], R24, gsb0 ;  /* 0x000000101c187df0 */ /* 0x000fe20008000818 */
[----:B0-----:R-:W-:Y:S01]  /*1130*/  FADD R13, R21, R16 ;  /* 0x00000010150d7221 */ /* 0x001fe20000000000 */
[----:B------:R-:W-:-:S03]  /*1140*/  IMAD.MOV.U32 R16, RZ, RZ, R19 ;  /* 0x000000ffff107224 */ /* 0x000fc600078e0013 */
[----:B------:R-:W-:Y:S01]  /*1150*/  FFMA R9, R14, R9, R13 ;  /* 0x000000090e097223 */ /* 0x000fe2000000000d */
[----:B------:R-:W-:Y:S01]  /*1160*/  MOV R13, R19 ;  /* 0x00000013000d7202 */ /* 0x000fe20000000f00 */
[----:B------:R-:W-:Y:S01]  /*1170*/  IMAD.MOV.U32 R14, RZ, RZ, R15 ;  /* 0x000000ffff0e7224 */ /* 0x000fe200078e000f */
[----:B------:R-:W-:Y:S02]  /*1180*/  WARPGROUP.DEPBAR.LE gsb0, 0x0 ;  /* 0x00008000000079c5 */ /* 0x000fe40000010000 */
[----:B------:R-:W-:Y:S05]  /*1190*/  @!P0 BRA `(.L_x_1) ;  /* 0xfffffff400988947 */ /* 0x000fea000383ffff */
.L_x_0:
[C---:B------:R-:W-:Y:S01]  /*11a0*/  IMAD.SHL.U32 R4, R2.reuse, 0x40, RZ ;  /* 0x0000004002047824 */ /* 0x040fe200078e00ff */
[C---:B-1----:R-:W-:Y:S01]  /*11b0*/  LOP3.LUT R5, R2.reuse, 0x3f, RZ, 0xc0, !PT ;  /* 0x0000003f02057812 */ /* 0x042fe200078ec0ff */
[----:B------:R-:W-:Y:S01]  /*11c0*/  IMAD.MOV.U32 R17, RZ, RZ, R9 ;  /* 0x000000ffff117224 */ /* 0x000fe200078e0009 */
[C---:B------:R-:W-:Y:S01]  /*11d0*/  LOP3.LUT R8, R2.reuse, 0xc0, RZ, 0xc0, !PT ;  /* 0x000000c002087812 */ /* 0x040fe200078ec0ff */
[----:B------:R-:W-:Y:S01]  /*11e0*/  IMAD.SHL.U32 R6, R2, 0x8, RZ ;  /* 0x0000000802067824 */ /* 0x000fe200078e00ff */
[----:B------:R-:W-:Y:S01]  /*11f0*/  LOP3.LUT R4, R4, 0x600, RZ, 0xc0, !PT ;  /* 0x0000060004047812 */ /* 0x000fe200078ec0ff */
[----:B------:R-:W-:Y:S01]  /*1200*/  IMAD.MOV.U32 R12, RZ, RZ, R3 ;  /* 0x000000ffff0c7224 */ /* 0x000fe200078e0003 */
[----:B------:R-:W-:Y:S01]  /*1210*/  SHF.L.U32 R7, R2, 0x2, RZ ;  /* 0x0000000202077819 */ /* 0x000fe200000006ff */
[----:B------:R-:W-:Y:S01]  /*1220*/  FMUL R3, R26, 0.25 ;  /* 0x3e8000001a037820 */ /* 0x000fe20000400000 */
[----:B------:R-:W-:Y:S01]  /*1230*/  ISETP.NE.U32.AND P0, PT, R8, RZ, PT ;  /* 0x000000ff0800720c */ /* 0x000fe20003f05070 */
[----:B------:R-:W-:Y:S01]  /*1240*/  IMAD R5, R5, 0x4, R4 ;  /* 0x0000000405057824 */ /* 0x000fe200078e0204 */
[----:B------:R-:W-:Y:S01]  /*1250*/  SHF.R.U32.HI R4, RZ, 0x2, R2 ;  /* 0x00000002ff047819 */ /* 0x000fe20000011602 */
[C---:B------:R-:W-:Y:S01]  /*1260*/  FMUL R8, R17.reuse, 8388608 ;  /* 0x4b00000011087820 */ /* 0x040fe20000400000 */
[----:B------:R-:W-:Y:S01]  /*1270*/  FSETP.GEU.AND P3, PT, R17, 1.175494350822287508e-38, PT ;  /* 0x008000001100780b */ /* 0x000fe20003f6e000 */
[----:B------:R-:W-:Y:S01]  /*1280*/  FMUL R9, R12, 8388608 ;  /* 0x4b0000000c097820 */ /* 0x000fe20000400000 */
[----:B------:R-:W-:Y:S01]  /*1290*/  LOP3.LUT R4, R5, 0x20, R4, 0x78, !PT ;  /* 0x0000002005047812 */ /* 0x000fe200078e7804 */
[----:B------:R-:W-:Y:S01]  /*12a0*/  IMAD.U32 R5, RZ, RZ, UR27 ;  /* 0x0000001bff057e24 */ /* 0x000fe2000f8e00ff */
[----:B------:R-:W-:Y:S01]  /*12b0*/  LOP3.LUT R6, R6, 0x38, RZ, 0xc0, !PT ;  /* 0x0000003806067812 */ /* 0x000fe200078ec0ff */
[----:B------:R-:W-:Y:S01]  /*12c0*/  FMUL R11, R24, 0.25 ;  /* 0x3e800000180b7820 */ /* 0x000fe20000400000 */
[----:B------:R-:W-:Y:S01]  /*12d0*/  LOP3.LUT R7, R7, 0xc0, RZ, 0xc0, !PT ;  /* 0x000000c007077812 */ /* 0x000fe200078ec0ff */
[----:B------:R-:W-:Y:S01]  /*12e0*/  IMAD.MOV.U32 R19, RZ, RZ, 0x3dc6b27f ;  /* 0x3dc6b27fff137424 */ /* 0x000fe200078e00ff */
[----:B------:R-:W-:Y:S01]  /*12f0*/  FSETP.GT.AND P1, PT, |R12|, 8.50705917302346158658e+37, PT ;  /* 0x7e8000000c00780b */ /* 0x000fe20003f24200 */
[----:B------:R-:W-:Y:S01]  /*1300*/  BAR.SYNC.DEFER_BLOCKING 0x0 ;  /* 0x0000000000007b1d */ /* 0x000fe20000010000 */
[----:B------:R-:W-:-:S02]  /*1310*/  FSEL R8, R8, R17, !P3 ;  /* 0x0000001108087208 */ /* 0x000fc40005800000 */
[----:B------:R-:W-:Y:S02]  /*1320*/  IADD3 R7, R7, UR23, R6 ;  /* 0x0000001707077c10 */ /* 0x000fe4000fffe006 */
[----:B------:R-:W-:Y:S01]  /*1330*/  FSETP.GT.AND P2, PT, |R17|, 8.50705917302346158658e+37, PT ;  /* 0x7e8000001100780b */ /* 0x000fe20003f44200 */
[----:B------:R-:W-:Y:S01]  /*1340*/  ULDC.64 UR4, c[0x0][0x270] ;  /* 0x00009c0000047ab9 */ /* 0x000fe20000000a00 */
[----:B------:R-:W-:Y:S01]  /*1350*/  LOP3.LUT R6, R4, 0x2, R5, 0xf8, !PT ;  /* 0x0000000204067812 */ /* 0x000fe200078ef805 */
[----:B------:R-:W-:Y:S01]  /*1360*/  FMUL R4, R27, 0.25 ;  /* 0x3e8000001b047820 */ /* 0x000fe20000400000 */
[----:B------:R-:W-:Y:S01]  /*1370*/  FSEL R26, R3, R26, P1 ;  /* 0x0000001a031a7208 */ /* 0x000fe20000800000 */
[----:B------:R-:W-:Y:S01]  /*1380*/  VIADD R3, R8, 0xc0cafb0d ;  /* 0xc0cafb0d08037836 */ /* 0x000fe20000000000 */
[----:B------:R-:W-:Y:S01]  /*1390*/  FSETP.GEU.AND P4, PT, R12, 1.175494350822287508e-38, PT ;  /* 0x008000000c00780b */ /* 0x000fe20003f8e000 */
[----:B------:R-:W-:Y:S01]  /*13a0*/  UIMAD UR4, UR22, UR4, URZ ;  /* 0x00000004160472a4 */ /* 0x000fe2000f8e023f */
[----:B------:R-:W-:Y:S01]  /*13b0*/  FSEL R27, R4, R27, P1 ;  /* 0x0000001b041b7208 */ /* 0x000fe20000800000 */
[----:B------:R-:W-:Y:S01]  /*13c0*/  FMUL R4, R25, 0.25 ;  /* 0x3e80000019047820 */ /* 0x000fe20000400000 */
[----:B------:R-:W-:Y:S01]  /*13d0*/  FSETP.GEU.AND P5, PT, |R17|, 1.175494350822287508e-38, PT ;  /* 0x008000001100780b */ /* 0x000fe20003fae200 */
[----:B------:R-:W-:Y:S01]  /*13e0*/  USHF.L.U32 UR6, UR4, 0x1, URZ ;  /* 0x0000000104067899 */ /* 0x000fe2000800063f */
[----:B------:R-:W-:Y:S01]  /*13f0*/  LOP3.LUT R5, R3, 0xff800000, RZ, 0xc0, !PT ;  /* 0xff80000003057812 */ /* 0x000fe200078ec0ff */
[----:B------:R-:W-:Y:S01]  /*1400*/  @P2 FMUL R17, R17, 0.25 ;  /* 0x3e80000011112820 */ /* 0x000fe20000400000 */
[----:B------:R-:W-:-:S02]  /*1410*/  FSEL R3, R9, R12, !P4 ;  /* 0x0000000c09037208 */ /* 0x000fc40006000000 */
[----:B------:R-:W-:Y:S02]  /*1420*/  FSEL R25, R4, R25, P2 ;  /* 0x0000001904197208 */ /* 0x000fe40001000000 */
[----:B------:R-:W-:Y:S02]  /*1430*/  FSEL R13, R11, R24, P2 ;  /* 0x000000180b0d7208 */ /* 0x000fe40001000000 */
[----:B------:R-:W-:Y:S02]  /*1440*/  IADD3 R4, R3, -0x3f3504f3, RZ ;  /* 0xc0cafb0d03047810 */ /* 0x000fe40007ffe0ff */
[C---:B------:R-:W-:Y:S01]  /*1450*/  FSETP.GEU.AND P2, PT, |R12|.reuse, 1.175494350822287508e-38, PT ;  /* 0x008000000c00780b */ /* 0x040fe20003f4e200 */
[----:B------:R-:W-:Y:S01]  /*1460*/  @!P5 FMUL R17, R17, 16777216 ;  /* 0x4b8000001111d820 */ /* 0x000fe20000400000 */
[----:B------:R-:W-:Y:S01]  /*1470*/  FSEL R10, RZ, -23, P3 ;  /* 0xc1b80000ff0a7808 */ /* 0x000fe20001800000 */
[----:B------:R-:W-:Y:S01]  /*1480*/  @P1 FMUL R12, R12, 0.25 ;  /* 0x3e8000000c0c1820 */ /* 0x000fe20000400000 */
[----:B------:R-:W-:Y:S01]  /*1490*/  I2FP.F32.S32 R9, R5 ;  /* 0x0000000500097245 */ /* 0x000fe20000201400 */
[----:B------:R0:W1:Y:S01]  /*14a0*/  MUFU.RCP R18, R17 ;  /* 0x0000001100127308 */ /* 0x0000620000001000 */
[----:B------:R-:W-:Y:S01]  /*14b0*/  LOP3.LUT R4, R4, 0xff800000, RZ, 0xc0, !PT ;  /* 0xff80000004047812 */ /* 0x000fe200078ec0ff */
[----:B------:R-:W-:Y:S01]  /*14c0*/  IMAD.IADD R5, R8, 0x1, -R5 ;  /* 0x0000000108057824 */ /* 0x000fe200078e0a05 */
[----:B------:R-:W-:Y:S01]  /*14d0*/  FSEL R11, RZ, -23, P4 ;  /* 0xc1b80000ff0b7808 */ /* 0x000fe20002000000 */
[----:B------:R-:W-:Y:S01]  /*14e0*/  FFMA.FTZ R10, R9, 1.1920928955078125e-07, R10 ;  /* 0x34000000090a7823 */ /* 0x000fe2000001000a */
[----:B------:R-:W-:Y:S01]  /*14f0*/  I2FP.F32.S32 R14, R4 ;  /* 0x00000004000e7245 */ /* 0x000fe20000201400 */
[----:B------:R-:W-:-:S02]  /*1500*/  IMAD.IADD R9, R3, 0x1, -R4 ;  /* 0x0000000103097824 */ /* 0x000fc400078e0a04 */
[----:B------:R-:W-:Y:S01]  /*1510*/  FADD R5, R5, -1 ;  /* 0xbf80000005057421 */ /* 0x000fe20000000000 */
[----:B------:R-:W-:Y:S01]  /*1520*/  @!P2 FMUL R12, R12, 16777216 ;  /* 0x4b8000000c0ca820 */ /* 0x000fe20000400000 */
[----:B------:R-:W-:Y:S01]  /*1530*/  @!P5 FMUL R25, R25, 16777216 ;  /* 0x4b8000001919d820 */ /* 0x000fe20000400000 */
[----:B------:R-:W-:Y:S01]  /*1540*/  FADD R4, R9, -1 ;  /* 0xbf80000009047421 */ /* 0x000fe20000000000 */
[----:B------:R-:W-:Y:S01]  /*1550*/  FFMA.FTZ R11, R14, 1.1920928955078125e-07, R11 ;  /* 0x340000000e0b7823 */ /* 0x000fe2000001000b */
[-C--:B------:R-:W-:Y:S01]  /*1560*/  FFMA.FTZ R14, R5, R19.reuse, -0.16845393180847167969 ;  /* 0xbe2c7f30050e7423 */ /* 0x080fe20000010013 */
[----:B------:R-:W-:Y:S01]  /*1570*/  @!P5 FMUL R13, R13, 16777216 ;  /* 0x4b8000000d0dd820 */ /* 0x000fe20000400000 */
[----:B------:R-:W-:Y:S01]  /*1580*/  FFMA.FTZ R9, R4, R19, -0.16845393180847167969 ;  /* 0xbe2c7f3004097423 */ /* 0x000fe20000010013 */
[----:B------:R-:W2:Y:S01]  /*1590*/  MUFU.RCP R12, R12 ;  /* 0x0000000c000c7308 */ /* 0x000ea20000001000 */
[----:B0-----:R-:W-:Y:S02]  /*15a0*/  IMAD.SHL.U32 R17, R2, 0x20, RZ ;  /* 0x0000002002117824 */ /* 0x001fe400078e00ff */
[C---:B------:R-:W-:Y:S01]  /*15b0*/  FFMA.FTZ R14, R5.reuse, R14, 0.1716887056827545166 ;  /* 0x3e2fcf2a050e7423 */ /* 0x040fe2000001000e */
[----:B------:R-:W-:Y:S01]  /*15c0*/  FFMA.FTZ R9, R4, R9, 0.1716887056827545166 ;  /* 0x3e2fcf2a04097423 */ /* 0x000fe20000010009 */
[C---:B-1----:R-:W-:Y:S01]  /*15d0*/  FMUL R25, R18.reuse, R25 ;  /* 0x0000001912197220 */ /* 0x042fe20000400000 */
[----:B------:R-:W-:Y:S01]  /*15e0*/  FMUL R18, R18, R13 ;  /* 0x0000000d12127220 */ /* 0x000fe20000400000 */
[----:B------:R-:W-:Y:S01]  /*15f0*/  FFMA.FTZ R14, R5, R14, -0.17900948226451873779 ;  /* 0xbe374e43050e7423 */ /* 0x000fe2000001000e */
[----:B------:R-:W-:Y:S01]  /*1600*/  FFMA.FTZ R9, R4, R9, -0.17900948226451873779 ;  /* 0xbe374e4304097423 */ /* 0x000fe20000010009 */
[----:B------:R-:W-:Y:S01]  /*1610*/  LOP3.LUT R20, R17, 0x460, RZ, 0xc0, !PT ;  /* 0x0000046011147812 */ /* 0x000fe200078ec0ff */
[----:B------:R-:W-:Y:S01]  /*1620*/  @!P2 FMUL R27, R27, 16777216 ;  /* 0x4b8000001b1ba820 */ /* 0x000fe20000400000 */
[----:B------:R-:W-:Y:S01]  /*1630*/  @!P2 FMUL R26, R26, 16777216 ;  /* 0x4b8000001a1aa820 */ /* 0x000fe20000400000 */
[----:B------:R-:W-:Y:S01]  /*1640*/  FFMA.FTZ R13, R4, R9, 0.20512372255325317383 ;  /* 0x3e520bf4040d7423 */ /* 0x000fe20000010009 */
[----:B------:R-:W-:Y:S01]  /*1650*/  SHF.L.U32 R9, R2, 0x1, RZ ;  /* 0x0000000102097819 */ /* 0x000fe200000006ff */
[----:B------:R-:W-:Y:S01]  /*1660*/  FFMA.FTZ R14, R5, R14, 0.20512372255325317383 ;  /* 0x3e520bf4050e7423 */ /* 0x000fe2000001000e */
[----:B------:R-:W-:Y:S01]  /*1670*/  F2FP.F16.F32.PACK_AB R18, R25, R18 ;  /* 0x000000121912723e */ /* 0x000fe200000000ff */
[----:B------:R-:W-:Y:S01]  /*1680*/  FFMA.FTZ R13, R4, R13, -0.24046532809734344482 ;  /* 0xbe763c8b040d7423 */ /* 0x000fe2000001000d */
[----:B------:R-:W-:Y:S01]  /*1690*/  LOP3.LUT R17, R20, 0x1c0, R9, 0x78, !PT ;  /* 0x000001c014117812 */ /* 0x000fe200078e7809 */
[C---:B--2---:R-:W-:Y:S01]  /*16a0*/  FMUL R27, R12.reuse, R27 ;  /* 0x0000001b0c1b7220 */ /* 0x044fe20000400000 */
[----:B------:R-:W-:Y:S01]  /*16b0*/  FMUL R12, R12, R26 ;  /* 0x0000001a0c0c7220 */ /* 0x000fe20000400000 */
[----:B------:R-:W-:Y:S01]  /*16c0*/  FFMA.FTZ R14, R5, R14, -0.24046532809734344482 ;  /* 0xbe763c8b050e7423 */ /* 0x000fe2000001000e */
[--C-:B------:R-:W-:Y:S01]  /*16d0*/  LOP3.LUT R17, R17, 0x1c, R2.reuse, 0xf8, !PT ;  /* 0x0000001c11117812 */ /* 0x100fe200078ef802 */
[C---:B------:R-:W-:Y:S01]  /*16e0*/  FFMA.FTZ R13, R4.reuse, R13, 0.28857114911079406738 ;  /* 0x3e93bf99040d7423 */ /* 0x040fe2000001000d */
[----:B------:R-:W-:Y:S01]  /*16f0*/  SHF.R.U32.HI R21, RZ, 0x1, R2 ;  /* 0x00000001ff157819 */ /* 0x000fe20000011602 */
[----:B------:R-:W-:Y:S01]  /*1700*/  FFMA.FTZ R14, R5, R14, 0.28857114911079406738 ;  /* 0x3e93bf99050e7423 */ /* 0x000fe2000001000e */
[----:B------:R-:W-:Y:S01]  /*1710*/  F2FP.F16.F32.PACK_AB R27, R27, R12 ;  /* 0x0000000c1b1b723e */ /* 0x000fe200000000ff */
[----:B------:R-:W-:Y:S01]  /*1720*/  STS [R17+UR23], R18 ;  /* 0x0000001211007988 */ /* 0x000fe20008000817 */
[----:B------:R-:W-:Y:S01]  /*1730*/  LOP3.LUT R20, R17, 0x20, RZ, 0x3c, !PT ;  /* 0x0000002011147812 */ /* 0x000fe200078e3cff */
[----:B------:R-:W-:Y:S01]  /*1740*/  FFMA.FTZ R14, R5, R14, -0.36067417263984680176 ;  /* 0xbeb8aa49050e7423 */ /* 0x000fe2000001000e */
[----:B------:R-:W-:Y:S01]  /*1750*/  FFMA.FTZ R13, R4, R13, -0.36067417263984680176 ;  /* 0xbeb8aa49040d7423 */ /* 0x000fe2000001000d */
[----:B------:R-:W-:-:S02]  /*1760*/  ISETP.GE.U32.AND P2, PT, R8, 0x7f800000, PT ;  /* 0x7f8000000800780c */ /* 0x000fc40003f46070 */
[----:B------:R0:W-:Y:S01]  /*1770*/  STS [R20+UR23+0x200], R27 ;  /* 0x0002001b14007988 */ /* 0x0001e20008000817 */
[C---:B------:R-:W-:Y:S01]  /*1780*/  FFMA.FTZ R14, R5.reuse, R14, 0.48089820146560668945 ;  /* 0x3ef6384a050e7423 */ /* 0x040fe2000001000e */
[C---:B------:R-:W-:Y:S01]  /*1790*/  FFMA.FTZ R13, R4.reuse, R13, 0.48089820146560668945 ;  /* 0x3ef6384a040d7423 */ /* 0x040fe2000001000d */
[----:B------:R-:W-:Y:S02]  /*17a0*/  BAR.SYNC.DEFER_BLOCKING 0x0 ;  /* 0x0000000000007b1d */ /* 0x000fe40000010000 */
[----:B------:R-:W-:Y:S01]  /*17b0*/  FFMA.FTZ R14, R5, R14, -0.72134751081466674805 ;  /* 0xbf38aa3b050e7423 */ /* 0x000fe2000001000e */
[C---:B------:R-:W-:Y:S01]  /*17c0*/  FFMA.FTZ R13, R4.reuse, R13, -0.72134751081466674805 ;  /* 0xbf38aa3b040d7423 */ /* 0x040fe2000001000d */
[----:B------:R-:W-:Y:S02]  /*17d0*/  ISETP.GE.U32.AND P3, PT, R3, 0x7f800000, PT ;  /* 0x7f8000000300780c */ /* 0x000fe40003f66070 */
[C---:B------:R-:W-:Y:S01]  /*17e0*/  FMUL R12, R5.reuse, R14 ;  /* 0x0000000e050c7220 */ /* 0x040fe20000400000 */
[----:B------:R-:W-:Y:S01]  /*17f0*/  FMUL R13, R4, R13 ;  /* 0x0000000d040d7220 */ /* 0x000fe20000400000 */
[----:B------:R-:W1:Y:S01]  /*1800*/  LDC R14, c[0x0][0x278] ;  /* 0x00009e00ff0e7b82 */ /* 0x000e620000000800 */
[----:B------:R-:W-:Y:S01]  /*1810*/  FSETP.NEU.AND P1, PT, R8, RZ, PT ;  /* 0x000000ff0800720b */ /* 0x000fe20003f2d000 */
[----:B------:R-:W-:Y:S01]  /*1820*/  FMUL R12, R5, R12 ;  /* 0x0000000c050c7220 */ /* 0x000fe20000400000 */
[----:B------:R-:W-:-:S03]  /*1830*/  FMUL R13, R4, R13 ;  /* 0x0000000d040d7220 */ /* 0x000fc60000400000 */
[----:B------:R-:W-:Y:S01]  /*1840*/  FFMA.FTZ R19, R5, 1.4426950216293334961, R12 ;  /* 0x3fb8aa3b05137823 */ /* 0x000fe2000001000c */
[----:B------:R-:W-:Y:S01]  /*1850*/  LOP3.LUT R12, R21, 0x4, RZ, 0xc0, !PT ;  /* 0x00000004150c7812 */ /* 0x000fe200078ec0ff */
[----:B------:R-:W-:Y:S01]  /*1860*/  FFMA.FTZ R22, R4, 1.4426950216293334961, R13 ;  /* 0x3fb8aa3b04167823 */ /* 0x000fe2000001000d */
[----:B------:R-:W-:Y:S01]  /*1870*/  LOP3.LUT R21, R6, 0x40, RZ, 0x3c, !PT ;  /* 0x0000004006157812 */ /* 0x000fe200078e3cff */
[----:B------:R-:W2:Y:S01]  /*1880*/  LDC.64 R4, c[0x0][0x228] ;  /* 0x00008a00ff047b82 */ /* 0x000ea20000000a00 */
[----:B0-----:R-:W-:Y:S01]  /*1890*/  FADD R20, R10, R19 ;  /* 0x000000130a147221 */ /* 0x001fe20000000000 */
[----:B------:R-:W-:Y:S01]  /*18a0*/  FADD R22, R11, R22 ;  /* 0x000000160b167221 */ /* 0x000fe20000000000 */
[----:B------:R-:W-:Y:S01]  /*18b0*/  SHF.R.U32.HI R11, RZ, 0x6, R2 ;  /* 0x00000006ff0b7819 */ /* 0x000fe20000011602 */
[----:B------:R-:W-:Y:S02]  /*18c0*/  IMAD.IADD R12, R12, 0x1, R7 ;  /* 0x000000010c0c7824 */ /* 0x000fe400078e0207 */
[----:B------:R-:W-:Y:S01]  /*18d0*/  @P2 IMAD.MOV.U32 R7, RZ, RZ, 0x7f800000 ;  /* 0x7f800000ff072424 */ /* 0x000fe200078e00ff */
[----:B------:R-:W0:Y:S01]  /*18e0*/  LDS.U16 R13, [R6+UR23] ;  /* 0x00000017060d7984 */ /* 0x000e220008000400 */
[----:B------:R-:W-:Y:S01]  /*18f0*/  SGXT.U32 R11, R11, 0x2 ;  /* 0x000000020b0b781a */ /* 0x000fe20000000000 */
[----:B------:R-:W-:-:S02]  /*1900*/  IMAD R2, R0, UR5, RZ ;  /* 0x0000000500027c24 */ /* 0x000fc4000f8e02ff */
[----:B------:R-:W-:Y:S01]  /*1910*/  @P2 FFMA.FTZ R20, R8, R7, +INF ;  /* 0x7f80000008142423 */ /* 0x000fe20000010007 */
[----:B------:R-:W3:Y:S01]  /*1920*/  LDS.U16 R17, [R21+UR23] ;  /* 0x0000001715117984 */ /* 0x000ee20008000400 */
[----:B------:R-:W-:Y:S01]  /*1930*/  UIMAD.WIDE UR4, UR4, 0x2, URZ ;  /* 0x00000002040478a5 */ /* 0x000fe2000f8e023f */
[----:B------:R-:W-:Y:S02]  /*1940*/  IMAD.SHL.U32 R7, R2, 0x2, RZ ;  /* 0x0000000202077824 */ /* 0x000fe400078e00ff */
[----:B------:R4:W5:Y:S01]  /*1950*/  LDS.U16 R23, [R6+UR23+0x100] ;  /* 0x0001001706177984 */ /* 0x0009620008000400 */
[----:B-1----:R-:W-:Y:S01]  /*1960*/  IMAD R11, R11, R14, RZ ;  /* 0x0000000e0b0b7224 */ /* 0x002fe200078e02ff */
[----:B------:R-:W-:Y:S01]  /*1970*/  FSEL R25, R20, -INF , P1 ;  /* 0xff80000014197808 */ /* 0x000fe20000800000 */
[----:B------:R-:W-:Y:S01]  /*1980*/  IMAD.HI R2, R2, 0x2, RZ ;  /* 0x0000000202027827 */ /* 0x000fe200078e02ff */
[----:B------:R-:W1:Y:S01]  /*1990*/  LDS.U16 R21, [R21+UR23+0x100] ;  /* 0x0001001715157984 */ /* 0x000e620008000400 */
[----:B------:R-:W-:Y:S01]  /*19a0*/  ULDC UR4, c[0x0][0x27c] ;  /* 0x00009f0000047ab9 */ /* 0x000fe20000000800 */
[----:B------:R-:W-:Y:S01]  /*19b0*/  LEA R19, R14, R11, 0x2 ;  /* 0x0000000b0e137211 */ /* 0x000fe200078e10ff */
[----:B------:R-:W-:Y:S01]  /*19c0*/  UIMAD UR4, UR22, UR4, URZ ;  /* 0x00000004160472a4 */ /* 0x000fe2000f8e023f */
[----:B----4-:R-:W-:Y:S01]  /*19d0*/  @P3 IMAD.MOV.U32 R6, RZ, RZ, 0x7f800000 ;  /* 0x7f800000ff063424 */ /* 0x010fe200078e00ff */
[----:B--2---:R-:W-:-:S02]  /*19e0*/  IADD3 R8, P2, P4, R7, UR6, R4 ;  /* 0x0000000607087c10 */ /* 0x004fc4000fc5e004 */
[----:B------:R-:W-:Y:S02]  /*19f0*/  IMAD R7, R14, 0x4, R19 ;  /* 0x000000040e077824 */ /* 0x000fe400078e0213 */
[----:B------:R-:W-:Y:S01]  /*1a00*/  @P3 FFMA.FTZ R22, R3, R6, +INF ;  /* 0x7f80000003163423 */ /* 0x000fe20000010006 */
[----:B------:R-:W-:Y:S01]  /*1a10*/  IADD3.X R24, R2, UR5, R5, P2, P4 ;  /* 0x0000000502187c10 */ /* 0x000fe200097e8405 */
[----:B------:R-:W-:Y:S01]  /*1a20*/  USHF.L.U32 UR6, UR4, 0x2, URZ ;  /* 0x0000000204067899 */ /* 0x000fe2000800063f */
[----:B------:R-:W-:Y:S01]  /*1a30*/  IMAD R14, R14, 0x4, R7 ;  /* 0x000000040e0e7824 */ /* 0x000fe200078e0207 */
[-C--:B------:R-:W-:Y:S01]  /*1a40*/  LEA R10, P2, R11, R8.reuse, 0x1 ;  /* 0x000000080b0a7211 */ /* 0x080fe200078408ff */
[----:B------:R-:W2:Y:S01]  /*1a50*/  LDC.64 R4, c[0x0][0x230] ;  /* 0x00008c00ff047b82 */ /* 0x000ea20000000a00 */
[-C--:B------:R-:W-:Y:S01]  /*1a60*/  LEA R18, P3, R19, R8.reuse, 0x1 ;  /* 0x0000000813127211 */ /* 0x080fe200078608ff */
[----:B------:R-:W-:Y:S01]  /*1a70*/  UIMAD.WIDE UR4, UR4, 0x4, URZ ;  /* 0x00000004040478a5 */ /* 0x000fe2000f8e023f */
[----:B------:R-:W-:-:S02]  /*1a80*/  LEA R6, P4, R7, R8, 0x1 ;  /* 0x0000000807067211 */ /* 0x000fc400078808ff */
[C---:B------:R-:W-:Y:S02]  /*1a90*/  LEA R2, P5, R14.reuse, R8, 0x1 ;  /* 0x000000080e027211 */ /* 0x040fe400078a08ff */
[-C--:B------:R-:W-:Y:S02]  /*1aa0*/  LEA.HI.X.SX32 R11, R11, R24.reuse, 0x1, P2 ;  /* 0x000000180b0b7211 */ /* 0x080fe400010f0eff */
[-C--:B------:R-:W-:Y:S02]  /*1ab0*/  LEA.HI.X.SX32 R19, R19, R24.reuse, 0x1, P3 ;  /* 0x0000001813137211 */ /* 0x080fe400018f0eff */
[----:B------:R-:W-:Y:S02]  /*1ac0*/  FSETP.NEU.AND P2, PT, R3, RZ, PT ;  /* 0x000000ff0300720b */ /* 0x000fe40003f4d000 */
[-C--:B------:R-:W-:Y:S02]  /*1ad0*/  LEA.HI.X.SX32 R7, R7, R24.reuse, 0x1, P4 ;  /* 0x0000001807077211 */ /* 0x080fe400020f0eff */
[----:B------:R-:W-:Y:S01]  /*1ae0*/  LEA.HI.X.SX32 R3, R14, R24, 0x1, P5 ;  /* 0x000000180e037211 */ /* 0x000fe200028f0eff */
[----:B0-----:R0:W-:Y:S01]  /*1af0*/  STG.E.U16 desc[UR24][R10.64], R13 ;  /* 0x0000000d0a007986 */ /* 0x0011e2000c101518 */
[----:B------:R-:W-:Y:S01]  /*1b00*/  FSEL R22, R22, -INF , P2 ;  /* 0xff80000016167808 */ /* 0x000fe20001000000 */
[----:B------:R-:W-:Y:S01]  /*1b10*/  FFMA R14, R25, 0.69314718246459960938, R16 ;  /* 0x3f317218190e7823 */ /* 0x000fe20000000010 */
[----:B------:R-:W-:Y:S01]  /*1b20*/  LOP3.LUT R8, R9, 0xf8, RZ, 0xc0, !PT ;  /* 0x000000f809087812 */ /* 0x000fe200078ec0ff */
[----:B---3--:R0:W-:Y:S01]  /*1b30*/  STG.E.U16 desc[UR24][R18.64], R17 ;  /* 0x0000001112007986 */ /* 0x0081e2000c101518 */
[----:B------:R-:W-:-:S02]  /*1b40*/  IMAD.SHL.U32 R9, R0, 0x4, RZ ;  /* 0x0000000400097824 */ /* 0x000fc400078e00ff */
[----:B------:R-:W-:Y:S01]  /*1b50*/  FFMA R15, R22, 0.69314718246459960938, R15 ;  /* 0x3f317218160f7823 */ /* 0x000fe2000000000f */
[----:B------:R-:W-:Y:S01]  /*1b60*/  IMAD.HI R0, R0, 0x4, RZ ;  /* 0x0000000400007827 */ /* 0x000fe200078e02ff */
[----:B-----5:R0:W-:Y:S01]  /*1b70*/  STG.E.U16 desc[UR24][R6.64], R23 ;  /* 0x0000001706007986 */ /* 0x0201e2000c101518 */
[----:B--2---:R-:W-:-:S03]  /*1b80*/  IADD3 R4, P1, P2, R9, UR6, R4 ;  /* 0x0000000609047c10 */ /* 0x004fc6000fa3e004 */
[----:B-1----:R0:W-:Y:S01]  /*1b90*/  STG.E.U16 desc[UR24][R2.64], R21 ;  /* 0x0000001502007986 */ /* 0x0021e2000c101518 */
[----:B------:R-:W-:Y:S01]  /*1ba0*/  IADD3.X R5, R0, UR5, R5, P1, P2 ;  /* 0x0000000500057c10 */ /* 0x000fe20008fe4405 */
[----:B------:R-:W-:Y:S06]  /*1bb0*/  BAR.SYNC.DEFER_BLOCKING 0x0 ;  /* 0x0000000000007b1d */ /* 0x000fec0000010000 */
[----:B------:R0:W-:Y:S02]  /*1bc0*/  STS.64 [R8+UR23], R14 ;  /* 0x0000000e08007988 */ /* 0x0001e40008000a17 */
[----:B------:R-:W-:Y:S06]  /*1bd0*/  BAR.SYNC.DEFER_BLOCKING 0x0 ;  /* 0x0000000000007b1d */ /* 0x000fec0000010000 */
[----:B------:R-:W-:Y:S05]  /*1be0*/  @P0 EXIT ;  /* 0x000000000000094d */ /* 0x000fea0003800000 */
[----:B0-----:R-:W0:Y:S04]  /*1bf0*/  LDS R3, [R12] ;  /* 0x000000000c037984 */ /* 0x001e280000000800 */
[----:B0-----:R-:W-:Y:S01]  /*1c00*/  STG.E desc[UR24][R4.64], R3 ;  /* 0x0000000304007986 */ /* 0x001fe2000c101918 */
[----:B------:R-:W-:Y:S05]  /*1c10*/  EXIT ;  /* 0x000000000000794d */ /* 0x000fea0003800000 */
.L_x_2:
[----:B------:R-:W-:-:S00]  /*1c20*/  BRA `(.L_x_2) ;  /* 0xfffffffc00fc7947 */ /* 0x000fc0000383ffff */
[----:B------:R-:W-:-:S00]  /*1c30*/  NOP ;  /* 0x0000000000007918 */ /* 0x000fc00000000000 */
        /* <DEDUP_REMOVED lines=12> */
.L_x_3:


//--------------------- .nv.global.init           --------------------------
	.section	.nv.global.init,"aw",@progbits
.nv.global.init:
	.type		_$_str,@object
	.size		_$_str,(.L_0 - _$_str)
_$_str:
        /*0000*/ 	.byte	0x5f, 0x5f, 0x43, 0x55, 0x44, 0x41, 0x5f, 0x46, 0x54, 0x5a, 0x00
.L_0:


//--------------------- .nv.shared.attn_fwd       --------------------------
	.section	.nv.shared.attn_fwd,"aw",@nobits
	.sectionflags	@""
	.align	16
	.zero		1024


//--------------------- .nv.shared.reserved.0     --------------------------
	.section	.nv.shared.reserved.0,"aw",@nobits
	.weak		__nv_reservedSMEM_offset_0_alias
	.size		__nv_reservedSMEM_offset_0_alias, 0, 0
	.other		__nv_reservedSMEM_offset_0_alias,@"STO_CUDA_RESERVED_SHARED STV_DEFAULT"
__nv_reservedSMEM_offset_0_alias:
	.zero		0


//--------------------- .nv.constant0.attn_fwd    --------------------------
	.section	.nv.constant0.attn_fwd,"a",@progbits
	.sectionflags	@""
	.align	4
.nv.constant0.attn_fwd:
	.zero		664


//--------------------- SYMBOLS --------------------------

	.type		.nv.reservedSmem.offset0,@object
	.size		.nv.reservedSmem.offset0,0x4
